//
// Generated by NVIDIA NVVM Compiler
//
// Compiler Build ID: CL-36424714
// Cuda compilation tools, release 13.0, V13.0.88
// Based on NVVM 20.0.0
//

.version 9.0
.target sm_100
.address_size 64

	// .globl	_Z10add_kernelPlS_ll

.visible .entry _Z10add_kernelPlS_ll(
	.param .u64 .ptr .align 1 _Z10add_kernelPlS_ll_param_0,
	.param .u64 .ptr .align 1 _Z10add_kernelPlS_ll_param_1,
	.param .u64 _Z10add_kernelPlS_ll_param_2,
	.param .u64 _Z10add_kernelPlS_ll_param_3
)
{
	.reg .pred 	%p<3>;
	.reg .b32 	%r<10>;
	.reg .b64 	%rd<27>;

	ld.param.u64 	%rd8, [_Z10add_kernelPlS_ll_param_0];
	ld.param.u64 	%rd9, [_Z10add_kernelPlS_ll_param_1];
	ld.param.u64 	%rd10, [_Z10add_kernelPlS_ll_param_2];
	ld.param.u64 	%rd11, [_Z10add_kernelPlS_ll_param_3];
	mov.u32 	%r1, %ctaid.x;
	mov.u32 	%r2, %ntid.x;
	mov.u32 	%r3, %tid.x;
	mad.lo.s32 	%r4, %r1, %r2, %r3;
	cvt.u64.u32 	%rd1, %r4;
	mov.u32 	%r5, %nctaid.x;
	mul.lo.s32 	%r6, %r5, %r2;
	cvt.u64.u32 	%rd2, %r6;
	and.b64  	%rd12, %rd11, -4294967296;
	setp.ne.s64 	%p1, %rd12, 0;
	@%p1 bra 	$L__BB0_2;
	cvt.u32.u64 	%r7, %rd2;
	cvt.u32.u64 	%r8, %rd11;
	div.u32 	%r9, %r8, %r7;
	cvt.u64.u32 	%rd26, %r9;
	bra.uni 	$L__BB0_3;
$L__BB0_2:
	div.s64 	%rd26, %rd11, %rd2;
$L__BB0_3:
	mad.lo.s64 	%rd6, %rd26, %rd1, %rd26;
	mul.lo.s64 	%rd7, %rd26, %rd10;
	add.s64 	%rd13, %rd6, %rd7;
	add.s64 	%rd14, %rd13, -1;
	setp.ge.s64 	%p2, %rd14, %rd11;
	@%p2 bra 	$L__BB0_5;
	cvta.to.global.u64 	%rd16, %rd8;
	cvta.to.global.u64 	%rd17, %rd9;
	shl.b64 	%rd18, %rd13, 3;
	add.s64 	%rd19, %rd16, %rd18;
	ld.global.u64 	%rd20, [%rd19+-8];
	shl.b64 	%rd21, %rd6, 3;
	add.s64 	%rd22, %rd16, %rd21;
	ld.global.u64 	%rd23, [%rd22+-8];
	add.s64 	%rd24, %rd23, %rd20;
	add.s64 	%rd25, %rd17, %rd18;
	st.global.u64 	[%rd25+-8], %rd24;
$L__BB0_5:
	ret;

}
	// .globl	_Z9local_sumPll
.visible .entry _Z9local_sumPll(
	.param .u64 .ptr .align 1 _Z9local_sumPll_param_0,
	.param .u64 _Z9local_sumPll_param_1
)
{
	.reg .pred 	%p<7>;
	.reg .b32 	%r<37>;
	.reg .b64 	%rd<38>;

	ld.param.u64 	%rd15, [_Z9local_sumPll_param_0];
	ld.param.u64 	%rd14, [_Z9local_sumPll_param_1];
	cvta.to.global.u64 	%rd1, %rd15;
	mov.u32 	%r17, %ctaid.x;
	mov.u32 	%r18, %ntid.x;
	mov.u32 	%r19, %tid.x;
	mad.lo.s32 	%r1, %r17, %r18, %r19;
	mov.u32 	%r20, %nctaid.x;
	mul.lo.s32 	%r21, %r20, %r18;
	cvt.u64.u32 	%rd2, %r21;
	and.b64  	%rd16, %rd14, -4294967296;
	setp.ne.s64 	%p1, %rd16, 0;
	@%p1 bra 	$L__BB1_2;
	cvt.u32.u64 	%r22, %rd2;
	cvt.u32.u64 	%r23, %rd14;
	div.u32 	%r24, %r23, %r22;
	cvt.u64.u32 	%rd35, %r24;
	bra.uni 	$L__BB1_3;
$L__BB1_2:
	div.s64 	%rd35, %rd14, %rd2;
$L__BB1_3:
	cvt.u64.u32 	%rd17, %r1;
	cvt.u32.u64 	%r2, %rd35;
	mul.lo.s32 	%r34, %r1, %r2;
	mov.b64 	%rd18, 1;
	cvt.u32.u64 	%r25, %rd18;
	cvt.u32.u64 	%r26, %rd17;
	add.s32 	%r27, %r26, %r25;
	mul.lo.s32 	%r4, %r2, %r27;
	add.s32 	%r28, %r4, -1;
	setp.ge.s32 	%p2, %r34, %r28;
	@%p2 bra 	$L__BB1_10;
	add.s32 	%r5, %r2, 3;
	and.b32  	%r29, %r2, 3;
	setp.eq.s32 	%p3, %r29, 1;
	@%p3 bra 	$L__BB1_7;
	mul.wide.s32 	%rd19, %r34, 8;
	add.s64 	%rd20, %rd1, %rd19;
	ld.global.u64 	%rd36, [%rd20];
	add.s64 	%rd7, %rd1, 8;
	and.b32  	%r30, %r5, 3;
	neg.s32 	%r32, %r30;
$L__BB1_6:
	.pragma "nounroll";
	mul.wide.s32 	%rd21, %r34, 8;
	add.s64 	%rd22, %rd7, %rd21;
	add.s32 	%r34, %r34, 1;
	ld.global.u64 	%rd23, [%rd22];
	add.s64 	%rd36, %rd36, %rd23;
	st.global.u64 	[%rd22], %rd36;
	add.s32 	%r32, %r32, 1;
	setp.ne.s32 	%p4, %r32, 0;
	@%p4 bra 	$L__BB1_6;
$L__BB1_7:
	add.s32 	%r31, %r2, -2;
	setp.lt.u32 	%p5, %r31, 3;
	@%p5 bra 	$L__BB1_10;
	mul.wide.s32 	%rd24, %r34, 8;
	add.s64 	%rd25, %rd1, %rd24;
	ld.global.u64 	%rd37, [%rd25];
	add.s64 	%rd11, %rd1, 16;
	sub.s32 	%r35, %r34, %r4;
$L__BB1_9:
	mul.wide.s32 	%rd26, %r34, 8;
	add.s64 	%rd27, %rd11, %rd26;
	ld.global.u64 	%rd28, [%rd27+-8];
	add.s64 	%rd29, %rd37, %rd28;
	st.global.u64 	[%rd27+-8], %rd29;
	ld.global.u64 	%rd30, [%rd27];
	add.s64 	%rd31, %rd29, %rd30;
	st.global.u64 	[%rd27], %rd31;
	ld.global.u64 	%rd32, [%rd27+8];
	add.s64 	%rd33, %rd31, %rd32;
	st.global.u64 	[%rd27+8], %rd33;
	add.s32 	%r34, %r34, 4;
	ld.global.u64 	%rd34, [%rd27+16];
	add.s64 	%rd37, %rd33, %rd34;
	st.global.u64 	[%rd27+16], %rd37;
	add.s32 	%r35, %r35, 4;
	setp.ne.s32 	%p6, %r35, -1;
	@%p6 bra 	$L__BB1_9;
$L__BB1_10:
	ret;

}
	// .globl	_Z9local_addPll
.visible .entry _Z9local_addPll(
	.param .u64 .ptr .align 1 _Z9local_addPll_param_0,
	.param .u64 _Z9local_addPll_param_1
)
{
	.reg .pred 	%p<8>;
	.reg .b32 	%r<23>;
	.reg .b64 	%rd<44>;

	ld.param.u64 	%rd20, [_Z9local_addPll_param_0];
	ld.param.u64 	%rd19, [_Z9local_addPll_param_1];
	cvta.to.global.u64 	%rd1, %rd20;
	mov.u32 	%r10, %ctaid.x;
	mov.u32 	%r1, %ntid.x;
	mov.u32 	%r11, %tid.x;
	mad.lo.s32 	%r2, %r10, %r1, %r11;
	setp.eq.s32 	%p1, %r2, 0;
	@%p1 bra 	$L__BB2_11;
	mov.u32 	%r12, %nctaid.x;
	mul.lo.s32 	%r13, %r12, %r1;
	cvt.u64.u32 	%rd2, %r13;
	and.b64  	%rd21, %rd19, -4294967296;
	setp.ne.s64 	%p2, %rd21, 0;
	@%p2 bra 	$L__BB2_3;
	cvt.u32.u64 	%r14, %rd2;
	cvt.u32.u64 	%r15, %rd19;
	div.u32 	%r16, %r15, %r14;
	cvt.u64.u32 	%rd40, %r16;
	bra.uni 	$L__BB2_4;
$L__BB2_3:
	div.s64 	%rd40, %rd19, %rd2;
$L__BB2_4:
	setp.lt.s64 	%p3, %rd40, 2;
	@%p3 bra 	$L__BB2_11;
	cvt.u32.u64 	%r18, %rd40;
	mad.lo.s32 	%r3, %r2, %r18, -1;
	mul.wide.s32 	%rd22, %r3, 8;
	add.s64 	%rd6, %rd1, %rd22;
	add.s64 	%rd7, %rd40, -1;
	add.s64 	%rd23, %rd40, -2;
	and.b64  	%rd43, %rd7, 3;
	setp.lt.u64 	%p4, %rd23, 3;
	mov.b32 	%r22, 1;
	@%p4 bra 	$L__BB2_9;
	and.b64  	%rd42, %rd7, -4;
	ld.global.u64 	%rd10, [%rd6];
	add.s64 	%rd25, %rd22, %rd1;
	add.s64 	%rd41, %rd25, 16;
	mov.b32 	%r20, 0;
$L__BB2_7:
	ld.global.u64 	%rd26, [%rd41+-8];
	add.s64 	%rd27, %rd26, %rd10;
	st.global.u64 	[%rd41+-8], %rd27;
	ld.global.u64 	%rd28, [%rd41];
	add.s64 	%rd29, %rd28, %rd10;
	st.global.u64 	[%rd41], %rd29;
	ld.global.u64 	%rd30, [%rd41+8];
	add.s64 	%rd31, %rd30, %rd10;
	st.global.u64 	[%rd41+8], %rd31;
	ld.global.u64 	%rd32, [%rd41+16];
	add.s64 	%rd33, %rd32, %rd10;
	st.global.u64 	[%rd41+16], %rd33;
	add.s64 	%rd42, %rd42, -4;
	add.s32 	%r20, %r20, 4;
	add.s64 	%rd41, %rd41, 32;
	setp.ne.s64 	%p5, %rd42, 0;
	@%p5 bra 	$L__BB2_7;
	add.s32 	%r22, %r20, 1;
$L__BB2_9:
	setp.eq.s64 	%p6, %rd43, 0;
	@%p6 bra 	$L__BB2_11;
$L__BB2_10:
	.pragma "nounroll";
	mul.wide.s32 	%rd35, %r22, 8;
	add.s64 	%rd36, %rd6, %rd35;
	ld.global.u64 	%rd37, [%rd6];
	ld.global.u64 	%rd38, [%rd36];
	add.s64 	%rd39, %rd38, %rd37;
	st.global.u64 	[%rd36], %rd39;
	add.s32 	%r22, %r22, 1;
	add.s64 	%rd43, %rd43, -1;
	setp.ne.s64 	%p7, %rd43, 0;
	@%p7 bra 	$L__BB2_10;
$L__BB2_11:
	ret;

}


// ===== COMPILED SASS (sm_100) =====

	.target	sm_100

	.elftype	@"ET_EXEC"


//--------------------- .note.nv.tkinfo           --------------------------
	.section	.note.nv.tkinfo,"",@"SHT_NOTE"
	.sectionflags	@"SHF_NOTE_NV_TKINFO"
	.tkinfo
        /*0018*/ 	.word	0x00000002
        /*0030*/ 	.string	""
        /*0030*/ 	.string	"ptxas"
        /*0030*/ 	.string	"Cuda compilation tools, release 13.0, V13.0.88"
        /*0030*/ 	.string	"Build cuda_13.0.r13.0/compiler.36424714_0"
        /*0030*/ 	.string	"-arch sm_100 -m 64 "



//--------------------- .note.nv.cuinfo           --------------------------
	.section	.note.nv.cuinfo,"",@"SHT_NOTE"
	.sectionflags	@"SHF_NOTE_NV_CUINFO"
        /*0018*/ 	.short	0x0002
        /*001a*/ 	.short	0x0064
        /*001c*/ 	.short	0x0082
	.zero		2


//--------------------- .nv.info                  --------------------------
	.section	.nv.info,"",@"SHT_CUDA_INFO"
	.align	4


	//----- nvinfo : EIATTR_REGCOUNT
	.align		4
        /*0000*/ 	.byte	0x04, 0x2f
        /*0002*/ 	.short	(.L_1 - .L_0)
	.align		4
.L_0:
        /*0004*/ 	.word	index@(_Z10add_kernelPlS_ll)
        /*0008*/ 	.word	0x00000012


	//----- nvinfo : EIATTR_FRAME_SIZE
	.align		4
.L_1:
        /*000c*/ 	.byte	0x04, 0x11
        /*000e*/ 	.short	(.L_3 - .L_2)
	.align		4
.L_2:
        /*0010*/ 	.word	index@($__internal_2_$__cuda_sm20_div_s64)
        /*0014*/ 	.word	0x00000000


	//----- nvinfo : EIATTR_FRAME_SIZE
	.align		4
.L_3:
        /*0018*/ 	.byte	0x04, 0x11
        /*001a*/ 	.short	(.L_5 - .L_4)
	.align		4
.L_4:
        /*001c*/ 	.word	index@(_Z10add_kernelPlS_ll)
        /*0020*/ 	.word	0x00000000


	//----- nvinfo : EIATTR_REGCOUNT
	.align		4
.L_5:
        /*0024*/ 	.byte	0x04, 0x2f
        /*0026*/ 	.short	(.L_7 - .L_6)
	.align		4
.L_6:
        /*0028*/ 	.word	index@(_Z9local_sumPll)
        /*002c*/ 	.word	0x00000012


	//----- nvinfo : EIATTR_FRAME_SIZE
	.align		4
.L_7:
        /*0030*/ 	.byte	0x04, 0x11
        /*0032*/ 	.short	(.L_9 - .L_8)
	.align		4
.L_8:
        /*0034*/ 	.word	index@($__internal_1_$__cuda_sm20_div_s64)
        /*0038*/ 	.word	0x00000000


	//----- nvinfo : EIATTR_FRAME_SIZE
	.align		4
.L_9:
        /*003c*/ 	.byte	0x04, 0x11
        /*003e*/ 	.short	(.L_11 - .L_10)
	.align		4
.L_10:
        /*0040*/ 	.word	index@(_Z9local_sumPll)
        /*0044*/ 	.word	0x00000000


	//----- nvinfo : EIATTR_REGCOUNT
	.align		4
.L_11:
        /*0048*/ 	.byte	0x04, 0x2f
        /*004a*/ 	.short	(.L_13 - .L_12)
	.align		4
.L_12:
        /*004c*/ 	.word	index@(_Z9local_addPll)
        /*0050*/ 	.word	0x00000020


	//----- nvinfo : EIATTR_FRAME_SIZE
	.align		4
.L_13:
        /*0054*/ 	.byte	0x04, 0x11
        /*0056*/ 	.short	(.L_15 - .L_14)
	.align		4
.L_14:
        /*0058*/ 	.word	index@($__internal_0_$__cuda_sm20_div_s64)
        /*005c*/ 	.word	0x00000000


	//----- nvinfo : EIATTR_FRAME_SIZE
	.align		4
.L_15:
        /*0060*/ 	.byte	0x04, 0x11
        /*0062*/ 	.short	(.L_17 - .L_16)
	.align		4
.L_16:
        /*0064*/ 	.word	index@(_Z9local_addPll)
        /*0068*/ 	.word	0x00000000


	//----- nvinfo : EIATTR_MIN_STACK_SIZE
	.align		4
.L_17:
        /*006c*/ 	.byte	0x04, 0x12
        /*006e*/ 	.short	(.L_19 - .L_18)
	.align		4
.L_18:
        /*0070*/ 	.word	index@(_Z9local_addPll)
        /*0074*/ 	.word	0x00000000


	//----- nvinfo : EIATTR_MIN_STACK_SIZE
	.align		4
.L_19:
        /*0078*/ 	.byte	0x04, 0x12
        /*007a*/ 	.short	(.L_21 - .L_20)
	.align		4
.L_20:
        /*007c*/ 	.word	index@(_Z9local_sumPll)
        /*0080*/ 	.word	0x00000000


	//----- nvinfo : EIATTR_MIN_STACK_SIZE
	.align		4
.L_21:
        /*0084*/ 	.byte	0x04, 0x12
        /*0086*/ 	.short	(.L_23 - .L_22)
	.align		4
.L_22:
        /*0088*/ 	.word	index@(_Z10add_kernelPlS_ll)
        /*008c*/ 	.word	0x00000000
.L_23:


//--------------------- .nv.compat                --------------------------
	.section	.nv.compat,"",@"SHT_CUDA_COMPAT_INFO"
	.align	4
        /*0000*/ 	.byte	0x02, 0x09, 0x00, 0x00, 0x02, 0x02, 0x01, 0x00, 0x02, 0x05, 0x05, 0x00, 0x03, 0x07, 0x01, 0x01
        /*0010*/ 	.byte	0x02, 0x03, 0x00, 0x00, 0x02, 0x06, 0x01, 0x00, 0x04, 0x0b, 0x08, 0x00, 0x09, 0x00, 0x00, 0x00
        /*0020*/ 	.byte	0x00, 0x00, 0x00, 0x00


//--------------------- .nv.info._Z9local_addPll  --------------------------
	.section	.nv.info._Z9local_addPll,"",@"SHT_CUDA_INFO"
	.sectionflags	@""
	.align	4


	//----- nvinfo : EIATTR_CUDA_API_VERSION
	.align		4
        /*0000*/ 	.byte	0x04, 0x37
        /*0002*/ 	.short	(.L_25 - .L_24)
.L_24:
        /*0004*/ 	.word	0x00000082


	//----- nvinfo : EIATTR_KPARAM_INFO
	.align		4
.L_25:
        /*0008*/ 	.byte	0x04, 0x17
        /*000a*/ 	.short	(.L_27 - .L_26)
.L_26:
        /*000c*/ 	.word	0x00000000
        /*0010*/ 	.short	0x0001
        /*0012*/ 	.short	0x0008
        /*0014*/ 	.byte	0x00, 0xf0, 0x21, 0x00


	//----- nvinfo : EIATTR_KPARAM_INFO
	.align		4
.L_27:
        /*0018*/ 	.byte	0x04, 0x17
        /*001a*/ 	.short	(.L_29 - .L_28)
.L_28:
        /*001c*/ 	.word	0x00000000
        /*0020*/ 	.short	0x0000
        /*0022*/ 	.short	0x0000
        /*0024*/ 	.byte	0x00, 0xf5, 0x21, 0x00


	//----- nvinfo : EIATTR_SPARSE_MMA_MASK
	.align		4
.L_29:
        /*0028*/ 	.byte	0x03, 0x50
        /*002a*/ 	.short	0x0000


	//----- nvinfo : EIATTR_MAXREG_COUNT
	.align		4
        /*002c*/ 	.byte	0x03, 0x1b
        /*002e*/ 	.short	0x00ff


	//----- nvinfo : EIATTR_MERCURY_ISA_VERSION
	.align		4
        /*0030*/ 	.byte	0x03, 0x5f
        /*0032*/ 	.short	0x0101


	//----- nvinfo : EIATTR_VRC_CTA_INIT_COUNT
	.align		4
        /*0034*/ 	.byte	0x02, 0x4a
	.zero		1
	.zero		1


	//----- nvinfo : EIATTR_EXIT_INSTR_OFFSETS
	.align		4
        /*0038*/ 	.byte	0x04, 0x1c
        /*003a*/ 	.short	(.L_31 - .L_30)


	//   ....[0]....
.L_30:
        /*003c*/ 	.word	0x00000060


	//   ....[1]....
        /*0040*/ 	.word	0x00000260


	//   ....[2]....
        /*0044*/ 	.word	0x00000d80


	//   ....[3]....
        /*0048*/ 	.word	0x00000e50


	//----- nvinfo : EIATTR_CRS_STACK_SIZE
	.align		4
.L_31:
        /*004c*/ 	.byte	0x04, 0x1e
        /*004e*/ 	.short	(.L_33 - .L_32)
.L_32:
        /*0050*/ 	.word	0x00000000


	//----- nvinfo : EIATTR_CBANK_PARAM_SIZE
	.align		4
.L_33:
        /*0054*/ 	.byte	0x03, 0x19
        /*0056*/ 	.short	0x0010


	//----- nvinfo : EIATTR_PARAM_CBANK
	.align		4
        /*0058*/ 	.byte	0x04, 0x0a
        /*005a*/ 	.short	(.L_35 - .L_34)
	.align		4
.L_34:
        /*005c*/ 	.word	index@(.nv.constant0._Z9local_addPll)
        /*0060*/ 	.short	0x0380
        /*0062*/ 	.short	0x0010


	//----- nvinfo : EIATTR_SW_WAR
	.align		4
.L_35:
        /*0064*/ 	.byte	0x04, 0x36
        /*0066*/ 	.short	(.L_37 - .L_36)
.L_36:
        /*0068*/ 	.word	0x00000008
.L_37:


//--------------------- .nv.info._Z9local_sumPll  --------------------------
	.section	.nv.info._Z9local_sumPll,"",@"SHT_CUDA_INFO"
	.sectionflags	@""
	.align	4


	//----- nvinfo : EIATTR_CUDA_API_VERSION
	.align		4
        /*0000*/ 	.byte	0x04, 0x37
        /*0002*/ 	.short	(.L_39 - .L_38)
.L_38:
        /*0004*/ 	.word	0x00000082


	//----- nvinfo : EIATTR_KPARAM_INFO
	.align		4
.L_39:
        /*0008*/ 	.byte	0x04, 0x17
        /*000a*/ 	.short	(.L_41 - .L_40)
.L_40:
        /*000c*/ 	.word	0x00000000
        /*0010*/ 	.short	0x0001
        /*0012*/ 	.short	0x0008
        /*0014*/ 	.byte	0x00, 0xf0, 0x21, 0x00


	//----- nvinfo : EIATTR_KPARAM_INFO
	.align		4
.L_41:
        /*0018*/ 	.byte	0x04, 0x17
        /*001a*/ 	.short	(.L_43 - .L_42)
.L_42:
        /*001c*/ 	.word	0x00000000
        /*0020*/ 	.short	0x0000
        /*0022*/ 	.short	0x0000
        /*0024*/ 	.byte	0x00, 0xf5, 0x21, 0x00


	//----- nvinfo : EIATTR_SPARSE_MMA_MASK
	.align		4
.L_43:
        /*0028*/ 	.byte	0x03, 0x50
        /*002a*/ 	.short	0x0000


	//----- nvinfo : EIATTR_MAXREG_COUNT
	.align		4
        /*002c*/ 	.byte	0x03, 0x1b
        /*002e*/ 	.short	0x00ff


	//----- nvinfo : EIATTR_MERCURY_ISA_VERSION
	.align		4
        /*0030*/ 	.byte	0x03, 0x5f
        /*0032*/ 	.short	0x0101


	//----- nvinfo : EIATTR_VRC_CTA_INIT_COUNT
	.align		4
        /*0034*/ 	.byte	0x02, 0x4a
	.zero		1
	.zero		1


	//----- nvinfo : EIATTR_EXIT_INSTR_OFFSETS
	.align		4
        /*0038*/ 	.byte	0x04, 0x1c
        /*003a*/ 	.short	(.L_45 - .L_44)


	//   ....[0]....
.L_44:
        /*003c*/ 	.word	0x00000270


	//   ....[1]....
        /*0040*/ 	.word	0x00000450


	//   ....[2]....
        /*0044*/ 	.word	0x00000650


	//----- nvinfo : EIATTR_CRS_STACK_SIZE
	.align		4
.L_45:
        /*0048*/ 	.byte	0x04, 0x1e
        /*004a*/ 	.short	(.L_47 - .L_46)
.L_46:
        /*004c*/ 	.word	0x00000000


	//----- nvinfo : EIATTR_CBANK_PARAM_SIZE
	.align		4
.L_47:
        /*0050*/ 	.byte	0x03, 0x19
        /*0052*/ 	.short	0x0010


	//----- nvinfo : EIATTR_PARAM_CBANK
	.align		4
        /*0054*/ 	.byte	0x04, 0x0a
        /*0056*/ 	.short	(.L_49 - .L_48)
	.align		4
.L_48:
        /*0058*/ 	.word	index@(.nv.constant0._Z9local_sumPll)
        /*005c*/ 	.short	0x0380
        /*005e*/ 	.short	0x0010


	//----- nvinfo : EIATTR_SW_WAR
	.align		4
.L_49:
        /*0060*/ 	.byte	0x04, 0x36
        /*0062*/ 	.short	(.L_51 - .L_50)
.L_50:
        /*0064*/ 	.word	0x00000008
.L_51:


//--------------------- .nv.info._Z10add_kernelPlS_ll --------------------------
	.section	.nv.info._Z10add_kernelPlS_ll,"",@"SHT_CUDA_INFO"
	.sectionflags	@""
	.align	4


	//----- nvinfo : EIATTR_CUDA_API_VERSION
	.align		4
        /*0000*/ 	.byte	0x04, 0x37
        /*0002*/ 	.short	(.L_53 - .L_52)
.L_52:
        /*0004*/ 	.word	0x00000082


	//----- nvinfo : EIATTR_KPARAM_INFO
	.align		4
.L_53:
        /*0008*/ 	.byte	0x04, 0x17
        /*000a*/ 	.short	(.L_55 - .L_54)
.L_54:
        /*000c*/ 	.word	0x00000000
        /*0010*/ 	.short	0x0003
        /*0012*/ 	.short	0x0018
        /*0014*/ 	.byte	0x00, 0xf0, 0x21, 0x00


	//----- nvinfo : EIATTR_KPARAM_INFO
	.align		4
.L_55:
        /*0018*/ 	.byte	0x04, 0x17
        /*001a*/ 	.short	(.L_57 - .L_56)
.L_56:
        /*001c*/ 	.word	0x00000000
        /*0020*/ 	.short	0x0002
        /*0022*/ 	.short	0x0010
        /*0024*/ 	.byte	0x00, 0xf0, 0x21, 0x00


	//----- nvinfo : EIATTR_KPARAM_INFO
	.align		4
.L_57:
        /*0028*/ 	.byte	0x04, 0x17
        /*002a*/ 	.short	(.L_59 - .L_58)
.L_58:
        /*002c*/ 	.word	0x00000000
        /*0030*/ 	.short	0x0001
        /*0032*/ 	.short	0x0008
        /*0034*/ 	.byte	0x00, 0xf5, 0x21, 0x00


	//----- nvinfo : EIATTR_KPARAM_INFO
	.align		4
.L_59:
        /*0038*/ 	.byte	0x04, 0x17
        /*003a*/ 	.short	(.L_61 - .L_60)
.L_60:
        /*003c*/ 	.word	0x00000000
        /*0040*/ 	.short	0x0000
        /*0042*/ 	.short	0x0000
        /*0044*/ 	.byte	0x00, 0xf5, 0x21, 0x00


	//----- nvinfo : EIATTR_SPARSE_MMA_MASK
	.align		4
.L_61:
        /*0048*/ 	.byte	0x03, 0x50
        /*004a*/ 	.short	0x0000


	//----- nvinfo : EIATTR_MAXREG_COUNT
	.align		4
        /*004c*/ 	.byte	0x03, 0x1b
        /*004e*/ 	.short	0x00ff


	//----- nvinfo : EIATTR_MERCURY_ISA_VERSION
	.align		4
        /*0050*/ 	.byte	0x03, 0x5f
        /*0052*/ 	.short	0x0101


	//----- nvinfo : EIATTR_VRC_CTA_INIT_COUNT
	.align		4
        /*0054*/ 	.byte	0x02, 0x4a
	.zero		1
	.zero		1


	//----- nvinfo : EIATTR_EXIT_INSTR_OFFSETS
	.align		4
        /*0058*/ 	.byte	0x04, 0x1c
        /*005a*/ 	.short	(.L_63 - .L_62)


	//   ....[0]....
.L_62:
        /*005c*/ 	.word	0x000002f0


	//   ....[1]....
        /*0060*/ 	.word	0x000003f0


	//----- nvinfo : EIATTR_CRS_STACK_SIZE
	.align		4
.L_63:
        /*0064*/ 	.byte	0x04, 0x1e
        /*0066*/ 	.short	(.L_65 - .L_64)
.L_64:
        /*0068*/ 	.word	0x00000000


	//----- nvinfo : EIATTR_CBANK_PARAM_SIZE
	.align		4
.L_65:
        /*006c*/ 	.byte	0x03, 0x19
        /*006e*/ 	.short	0x0020


	//----- nvinfo : EIATTR_PARAM_CBANK
	.align		4
        /*0070*/ 	.byte	0x04, 0x0a
        /*0072*/ 	.short	(.L_67 - .L_66)
	.align		4
.L_66:
        /*0074*/ 	.word	index@(.nv.constant0._Z10add_kernelPlS_ll)
        /*0078*/ 	.short	0x0380
        /*007a*/ 	.short	0x0020


	//----- nvinfo : EIATTR_SW_WAR
	.align		4
.L_67:
        /*007c*/ 	.byte	0x04, 0x36
        /*007e*/ 	.short	(.L_69 - .L_68)
.L_68:
        /*0080*/ 	.word	0x00000008
.L_69:


//--------------------- .nv.callgraph             --------------------------
	.section	.nv.callgraph,"",@"SHT_CUDA_CALLGRAPH"
	.align	4
	.sectionentsize	8
	.align		4
        /*0000*/ 	.word	0x00000000
	.align		4
        /*0004*/ 	.word	0xffffffff
	.align		4
        /*0008*/ 	.word	0x00000000
	.align		4
        /*000c*/ 	.word	0xfffffffe
	.align		4
        /*0010*/ 	.word	0x00000000
	.align		4
        /*0014*/ 	.word	0xfffffffd
	.align		4
        /*0018*/ 	.word	0x00000000
	.align		4
        /*001c*/ 	.word	0xfffffffc


//--------------------- .text._Z9local_addPll     --------------------------
	.section	.text._Z9local_addPll,"ax",@progbits
	.align	128
        .global         _Z9local_addPll
        .type           _Z9local_addPll,@function
        .size           _Z9local_addPll,(.L_x_19 - _Z9local_addPll)
        .other          _Z9local_addPll,@"STO_CUDA_ENTRY STV_DEFAULT"
_Z9local_addPll:
.text._Z9local_addPll:
[----:B------:R-:W-:Y:S01]  /*0000*/  LDC R1, c[0x0][0x37c] ;  /* 0x0000df00ff017b82 */ /* 0x000fe20000000800 */
[----:B------:R-:W0:Y:S07]  /*0010*/  S2R R3, SR_TID.X ;  /* 0x0000000000037919 */ /* 0x000e2e0000002100 */
[----:B------:R-:W0:Y:S08]  /*0020*/  S2UR UR4, SR_CTAID.X ;  /* 0x00000000000479c3 */ /* 0x000e300000002500 */
[----:B------:R-:W0:Y:S02]  /*0030*/  LDC R2, c[0x0][0x360] ;  /* 0x0000d800ff027b82 */ /* 0x000e240000000800 */
[----:B0-----:R-:W-:-:S05]  /*0040*/  IMAD R0, R2, UR4, R3 ;  /* 0x0000000402007c24 */ /* 0x001fca000f8e0203 */
[----:B------:R-:W-:-:S13]  /*0050*/  ISETP.NE.AND P0, PT, R0, RZ, PT ;  /* 0x000000ff0000720c */ /* 0x000fda0003f05270 */
[----:B------:R-:W-:Y:S05]  /*0060*/  @!P0 EXIT ;  /* 0x000000000000894d */ /* 0x000fea0003800000 */
[----:B------:R-:W0:Y:S01]  /*0070*/  LDCU UR5, c[0x0][0x38c] ;  /* 0x00007180ff0577ac */ /* 0x000e220008000800 */
[----:B------:R-:W1:Y:S01]  /*0080*/  LDCU UR4, c[0x0][0x370] ;  /* 0x00006e00ff0477ac */ /* 0x000e620008000800 */
[----:B0-----:R-:W-:Y:S01]  /*0090*/  UISETP.NE.U32.AND UP0, UPT, UR5, URZ, UPT ;  /* 0x000000ff0500728c */ /* 0x001fe2000bf05070 */
[----:B-1----:R-:W-:-:S08]  /*00a0*/  IMAD R2, R2, UR4, RZ ;  /* 0x0000000402027c24 */ /* 0x002fd0000f8e02ff */
[----:B------:R-:W-:Y:S05]  /*00b0*/  BRA.U UP0, `(.L_x_0) ;  /* 0x0000000100587547 */ /* 0x000fea000b800000 */
[----:B------:R-:W0:Y:S01]  /*00c0*/  I2F.U32.RP R3, R2 ;  /* 0x0000000200037306 */ /* 0x000e220000209000 */
[----:B------:R-:W1:Y:S01]  /*00d0*/  LDCU UR4, c[0x0][0x388] ;  /* 0x00007100ff0477ac */ /* 0x000e620008000800 */
[----:B------:R-:W-:Y:S01]  /*00e0*/  IMAD.MOV R7, RZ, RZ, -R2 ;  /* 0x000000ffff077224 */ /* 0x000fe200078e0a02 */
[----:B------:R-:W-:-:S05]  /*00f0*/  ISETP.NE.U32.AND P2, PT, R2, RZ, PT ;  /* 0x000000ff0200720c */ /* 0x000fca0003f45070 */
[----:B0-----:R-:W0:Y:S02]  /*0100*/  MUFU.RCP R3, R3 ;  /* 0x0000000300037308 */ /* 0x001e240000001000 */
[----:B0-----:R-:W-:-:S06]  /*0110*/  VIADD R4, R3, 0xffffffe ;  /* 0x0ffffffe03047836 */ /* 0x001fcc0000000000 */
[----:B------:R0:W2:Y:S02]  /*0120*/  F2I.FTZ.U32.TRUNC.NTZ R5, R4 ;  /* 0x0000000400057305 */ /* 0x0000a4000021f000 */
[----:B0-----:R-:W-:Y:S02]  /*0130*/  IMAD.MOV.U32 R4, RZ, RZ, RZ ;  /* 0x000000ffff047224 */ /* 0x001fe400078e00ff */
[----:B--2---:R-:W-:-:S04]  /*0140*/  IMAD R7, R7, R5, RZ ;  /* 0x0000000507077224 */ /* 0x004fc800078e02ff */
[----:B------:R-:W-:-:S06]  /*0150*/  IMAD.HI.U32 R5, R5, R7, R4 ;  /* 0x0000000705057227 */ /* 0x000fcc00078e0004 */
[----:B-1----:R-:W-:-:S04]  /*0160*/  IMAD.HI.U32 R5, R5, UR4, RZ ;  /* 0x0000000405057c27 */ /* 0x002fc8000f8e00ff */
[----:B------:R-:W-:-:S04]  /*0170*/  IMAD.MOV R7, RZ, RZ, -R5 ;  /* 0x000000ffff077224 */ /* 0x000fc800078e0a05 */
[----:B------:R-:W-:-:S05]  /*0180*/  IMAD R3, R2, R7, UR4 ;  /* 0x0000000402037e24 */ /* 0x000fca000f8e0207 */
[----:B------:R-:W-:-:S13]  /*0190*/  ISETP.GE.U32.AND P0, PT, R3, R2, PT ;  /* 0x000000020300720c */ /* 0x000fda0003f06070 */
[----:B------:R-:W-:Y:S02]  /*01a0*/  @P0 IMAD.IADD R3, R3, 0x1, -R2 ;  /* 0x0000000103030824 */ /* 0x000fe400078e0a02 */
[----:B------:R-:W-:-:S03]  /*01b0*/  @P0 VIADD R5, R5, 0x1 ;  /* 0x0000000105050836 */ /* 0x000fc60000000000 */
[----:B------:R-:W-:Y:S01]  /*01c0*/  ISETP.GE.U32.AND P1, PT, R3, R2, PT ;  /* 0x000000020300720c */ /* 0x000fe20003f26070 */
[----:B------:R-:W-:-:S12]  /*01d0*/  IMAD.MOV.U32 R3, RZ, RZ, RZ ;  /* 0x000000ffff037224 */ /* 0x000fd800078e00ff */
[----:B------:R-:W-:Y:S01]  /*01e0*/  @P1 VIADD R5, R5, 0x1 ;  /* 0x0000000105051836 */ /* 0x000fe20000000000 */
[----:B------:R-:W-:-:S05]  /*01f0*/  @!P2 LOP3.LUT R5, RZ, R2, RZ, 0x33, !PT ;  /* 0x00000002ff05a212 */ /* 0x000fca00078e33ff */
[----:B------:R-:W-:Y:S01]  /*0200*/  IMAD.MOV.U32 R2, RZ, RZ, R5 ;  /* 0x000000ffff027224 */ /* 0x000fe200078e0005 */
[----:B------:R-:W-:Y:S06]  /*0210*/  BRA `(.L_x_1) ;  /* 0x0000000000087947 */ /* 0x000fec0003800000 */
.L_x_0:
[----:B------:R-:W-:-:S07]  /*0220*/  MOV R4, 0x240 ;  /* 0x0000024000047802 */ /* 0x000fce0000000f00 */
[----:B------:R-:W-:Y:S05]  /*0230*/  CALL.REL.NOINC `($__internal_0_$__cuda_sm20_div_s64) ;  /* 0x0000000c00087944 */ /* 0x000fea0003c00000 */
.L_x_1:
[----:B------:R-:W-:-:S04]  /*0240*/  ISETP.GE.U32.AND P0, PT, R2, 0x2, PT ;  /* 0x000000020200780c */ /* 0x000fc80003f06070 */
[----:B------:R-:W-:-:S13]  /*0250*/  ISETP.GE.AND.EX P0, PT, R3, RZ, PT, P0 ;  /* 0x000000ff0300720c */ /* 0x000fda0003f06300 */
[----:B------:R-:W-:Y:S05]  /*0260*/  @!P0 EXIT ;  /* 0x000000000000894d */ /* 0x000fea0003800000 */
[----:B------:R-:W0:Y:S01]  /*0270*/  LDC.64 R6, c[0x0][0x380] ;  /* 0x0000e000ff067b82 */ /* 0x000e220000000a00 */
[----:B------:R-:W-:Y:S01]  /*0280*/  IADD3 R4, P1, PT, R2, -0x2, RZ ;  /* 0xfffffffe02047810 */ /* 0x000fe20007f3e0ff */
[----:B------:R-:W-:Y:S01]  /*0290*/  IMAD R5, R0, R2, -0x1 ;  /* 0xffffffff00057424 */ /* 0x000fe200078e0202 */
[----:B------:R-:W1:Y:S01]  /*02a0*/  LDCU.64 UR4, c[0x0][0x358] ;  /* 0x00006b00ff0477ac */ /* 0x000e620008000a00 */
[----:B------:R-:W-:Y:S01]  /*02b0*/  IMAD.MOV.U32 R0, RZ, RZ, RZ ;  /* 0x000000ffff007224 */ /* 0x000fe200078e00ff */
[----:B------:R-:W-:Y:S02]  /*02c0*/  ISETP.GE.U32.AND P0, PT, R4, 0x3, PT ;  /* 0x000000030400780c */ /* 0x000fe40003f06070 */
[----:B------:R-:W-:Y:S02]  /*02d0*/  IADD3.X R8, PT, PT, R3, -0x1, RZ, P1, !PT ;  /* 0xffffffff03087810 */ /* 0x000fe40000ffe4ff */
[----:B------:R-:W-:Y:S02]  /*02e0*/  IADD3 R4, P1, PT, R2, -0x1, RZ ;  /* 0xffffffff02047810 */ /* 0x000fe40007f3e0ff */
[----:B------:R-:W-:-:S02]  /*02f0*/  ISETP.GE.U32.AND.EX P0, PT, R8, RZ, PT, P0 ;  /* 0x000000ff0800720c */ /* 0x000fc40003f06100 */
[----:B------:R-:W-:Y:S01]  /*0300*/  IADD3.X R12, PT, PT, R3, -0x1, RZ, P1, !PT ;  /* 0xffffffff030c7810 */ /* 0x000fe20000ffe4ff */
[----:B------:R-:W-:Y:S01]  /*0310*/  IMAD.MOV.U32 R3, RZ, RZ, 0x1 ;  /* 0x00000001ff037424 */ /* 0x000fe200078e00ff */
[----:B------:R-:W-:Y:S01]  /*0320*/  LOP3.LUT R2, R4, 0x3, RZ, 0xc0, !PT ;  /* 0x0000000304027812 */ /* 0x000fe200078ec0ff */
[----:B0-----:R-:W-:-:S08]  /*0330*/  IMAD.WIDE R6, R5, 0x8, R6 ;  /* 0x0000000805067825 */ /* 0x001fd000078e0206 */
[----:B-1----:R-:W-:Y:S05]  /*0340*/  @!P0 BRA `(.L_x_2) ;  /* 0x0000000800848947 */ /* 0x002fea0003800000 */
[----:B------:R-:W-:Y:S01]  /*0350*/  LOP3.LUT R5, R4, 0xfffffffc, RZ, 0xc0, !PT ;  /* 0xfffffffc04057812 */ /* 0x000fe200078ec0ff */
[----:B------:R0:W5:Y:S01]  /*0360*/  LDG.E.64 R8, desc[UR4][R6.64] ;  /* 0x0000000406087981 */ /* 0x000162000c1e1b00 */
[----:B------:R-:W-:Y:S01]  /*0370*/  IADD3 R10, P1, PT, R6, 0x10, RZ ;  /* 0x00000010060a7810 */ /* 0x000fe20007f3e0ff */
[----:B------:R-:W-:Y:S01]  /*0380*/  IMAD.MOV.U32 R3, RZ, RZ, R12 ;  /* 0x000000ffff037224 */ /* 0x000fe200078e000c */
[----:B------:R-:W-:Y:S01]  /*0390*/  ISETP.GT.U32.AND P0, PT, R5, RZ, PT ;  /* 0x000000ff0500720c */ /* 0x000fe20003f04070 */
[----:B------:R-:W-:Y:S02]  /*03a0*/  IMAD.MOV.U32 R4, RZ, RZ, RZ ;  /* 0x000000ffff047224 */ /* 0x000fe400078e00ff */
[----:B------:R-:W-:Y:S01]  /*03b0*/  IMAD.X R11, RZ, RZ, R7, P1 ;  /* 0x000000ffff0b7224 */ /* 0x000fe200008e0607 */
[----:B------:R-:W-:-:S13]  /*03c0*/  ISETP.GT.AND.EX P0, PT, R12, RZ, PT, P0 ;  /* 0x000000ff0c00720c */ /* 0x000fda0003f04300 */
[----:B0-----:R-:W-:Y:S05]  /*03d0*/  @!P0 BRA `(.L_x_3) ;  /* 0x0000000400f48947 */ /* 0x001fea0003800000 */
[----:B------:R-:W-:Y:S02]  /*03e0*/  ISETP.GT.U32.AND P1, PT, R5, 0xc, PT ;  /* 0x0000000c0500780c */ /* 0x000fe40003f24070 */
[----:B------:R-:W-:Y:S02]  /*03f0*/  PLOP3.LUT P0, PT, PT, PT, PT, 0x80, 0x8 ;  /* 0x000000000008781c */ /* 0x000fe40003f0f070 */
[----:B------:R-:W-:-:S13]  /*0400*/  ISETP.GT.AND.EX P1, PT, R3, RZ, PT, P1 ;  /* 0x000000ff0300720c */ /* 0x000fda0003f24310 */
[----:B------:R-:W-:Y:S05]  /*0410*/  @!P1 BRA `(.L_x_4) ;  /* 0x00000004002c9947 */ /* 0x000fea0003800000 */
[----:B------:R-:W-:-:S13]  /*0420*/  PLOP3.LUT P0, PT, PT, PT, PT, 0x8, 0x80 ;  /* 0x000000000080781c */ /* 0x000fda0003f0e170 */
.L_x_5:
[----:B------:R-:W2:Y:S04]  /*0430*/  LDG.E.64 R14, desc[UR4][R10.64+-0x8] ;  /* 0xfffff8040a0e7981 */ /* 0x000ea8000c1e1b00 */
[----:B------:R-:W3:Y:S04]  /*0440*/  LDG.E.64 R12, desc[UR4][R10.64] ;  /* 0x000000040a0c7981 */ /* 0x000ee8000c1e1b00 */
[----:B------:R-:W4:Y:S04]  /*0450*/  LDG.E.64 R24, desc[UR4][R10.64+0x8] ;  /* 0x000008040a187981 */ /* 0x000f28000c1e1b00 */
[----:B------:R-:W4:Y:S04]  /*0460*/  LDG.E.64 R22, desc[UR4][R10.64+0x10] ;  /* 0x000010040a167981 */ /* 0x000f28000c1e1b00 */
[----:B------:R-:W4:Y:S04]  /*0470*/  LDG.E.64 R18, desc[UR4][R10.64+0x18] ;  /* 0x000018040a127981 */ /* 0x000f28000c1e1b00 */
[----:B------:R-:W4:Y:S04]  /*0480*/  LDG.E.64 R20, desc[UR4][R10.64+0x20] ;  /* 0x000020040a147981 */ /* 0x000f28000c1e1b00 */
[----:B------:R-:W4:Y:S01]  /*0490*/  LDG.E.64 R16, desc[UR4][R10.64+0x38] ;  /* 0x000038040a107981 */ /* 0x000f22000c1e1b00 */
[----:B--2--5:R-:W-:-:S05]  /*04a0*/  IADD3 R14, P1, PT, R8, R14, RZ ;  /* 0x0000000e080e7210 */ /* 0x024fca0007f3e0ff */
[----:B------:R-:W-:Y:S01]  /*04b0*/  IMAD.X R15, R9, 0x1, R15, P1 ;  /* 0x00000001090f7824 */ /* 0x000fe200008e060f */
[----:B---3--:R-:W-:-:S05]  /*04c0*/  IADD3 R28, P1, PT, R8, R12, RZ ;  /* 0x0000000c081c7210 */ /* 0x008fca0007f3e0ff */
[----:B------:R-:W-:Y:S02]  /*04d0*/  IMAD.X R29, R9, 0x1, R13, P1 ;  /* 0x00000001091d7824 */ /* 0x000fe400008e060d */
[----:B------:R-:W2:Y:S04]  /*04e0*/  LDG.E.64 R12, desc[UR4][R10.64+0x30] ;  /* 0x000030040a0c7981 */ /* 0x000ea8000c1e1b00 */
[----:B------:R0:W-:Y:S04]  /*04f0*/  STG.E.64 desc[UR4][R10.64+-0x8], R14 ;  /* 0xfffff80e0a007986 */ /* 0x0001e8000c101b04 */
[----:B0-----:R-:W3:Y:S01]  /*0500*/  LDG.E.64 R14, desc[UR4][R10.64+0x28] ;  /* 0x000028040a0e7981 */ /* 0x001ee2000c1e1b00 */
[----:B----4-:R-:W-:-:S05]  /*0510*/  IADD3 R24, P1, PT, R8, R24, RZ ;  /* 0x0000001808187210 */ /* 0x010fca0007f3e0ff */
[----:B------:R-:W-:Y:S01]  /*0520*/  IMAD.X R25, R9, 0x1, R25, P1 ;  /* 0x0000000109197824 */ /* 0x000fe200008e0619 */
[----:B------:R-:W-:-:S05]  /*0530*/  IADD3 R26, P1, PT, R8, R22, RZ ;  /* 0x00000016081a7210 */ /* 0x000fca0007f3e0ff */
[C---:B------:R-:W-:Y:S01]  /*0540*/  IMAD.X R27, R9.reuse, 0x1, R23, P1 ;  /* 0x00000001091b7824 */ /* 0x040fe200008e0617 */
[C---:B------:R-:W-:Y:S01]  /*0550*/  IADD3 R18, P1, PT, R8.reuse, R18, RZ ;  /* 0x0000001208127210 */ /* 0x040fe20007f3e0ff */
[----:B------:R-:W4:Y:S04]  /*0560*/  LDG.E.64 R22, desc[UR4][R10.64+0x40] ;  /* 0x000040040a167981 */ /* 0x000f28000c1e1b00 */
[C---:B------:R-:W-:Y:S01]  /*0570*/  IMAD.X R19, R9.reuse, 0x1, R19, P1 ;  /* 0x0000000109137824 */ /* 0x040fe200008e0613 */
[----:B------:R-:W-:Y:S01]  /*0580*/  IADD3 R20, P1, PT, R8, R20, RZ ;  /* 0x0000001408147210 */ /* 0x000fe20007f3e0ff */
[----:B------:R-:W-:Y:S04]  /*0590*/  STG.E.64 desc[UR4][R10.64], R28 ;  /* 0x0000001c0a007986 */ /* 0x000fe8000c101b04 */
[----:B------:R0:W-:Y:S01]  /*05a0*/  STG.E.64 desc[UR4][R10.64+0x8], R24 ;  /* 0x000008180a007986 */ /* 0x0001e2000c101b04 */
[----:B------:R-:W-:-:S03]  /*05b0*/  IMAD.X R21, R9, 0x1, R21, P1 ;  /* 0x0000000109157824 */ /* 0x000fc600008e0615 */
[----:B------:R-:W-:Y:S04]  /*05c0*/  STG.E.64 desc[UR4][R10.64+0x10], R26 ;  /* 0x0000101a0a007986 */ /* 0x000fe8000c101b04 */
[----:B0-----:R-:W4:Y:S04]  /*05d0*/  LDG.E.64 R24, desc[UR4][R10.64+0x48] ;  /* 0x000048040a187981 */ /* 0x001f28000c1e1b00 */
[----:B------:R0:W-:Y:S04]  /*05e0*/  STG.E.64 desc[UR4][R10.64+0x20], R20 ;  /* 0x000020140a007986 */ /* 0x0001e8000c101b04 */
[----:B0-----:R-:W4:Y:S04]  /*05f0*/  LDG.E.64 R20, desc[UR4][R10.64+0x70] ;  /* 0x000070040a147981 */ /* 0x001f28000c1e1b00 */
[----:B------:R0:W-:Y:S04]  /*0600*/  STG.E.64 desc[UR4][R10.64+0x18], R18 ;  /* 0x000018120a007986 */ /* 0x0001e8000c101b04 */
[----:B0-----:R-:W4:Y:S01]  /*0610*/  LDG.E.64 R18, desc[UR4][R10.64+0x68] ;  /* 0x000068040a127981 */ /* 0x001f22000c1e1b00 */
[----:B--2---:R-:W-:-:S05]  /*0620*/  IADD3 R28, P1, PT, R8, R12, RZ ;  /* 0x0000000c081c7210 */ /* 0x004fca0007f3e0ff */
[C---:B------:R-:W-:Y:S01]  /*0630*/  IMAD.X R29, R9.reuse, 0x1, R13, P1 ;  /* 0x00000001091d7824 */ /* 0x040fe200008e060d */
[C---:B------:R-:W-:Y:S01]  /*0640*/  IADD3 R26, P1, PT, R8.reuse, R16, RZ ;  /* 0x00000010081a7210 */ /* 0x040fe20007f3e0ff */
[----:B------:R-:W2:Y:S04]  /*0650*/  LDG.E.64 R12, desc[UR4][R10.64+0x50] ;  /* 0x000050040a0c7981 */ /* 0x000ea8000c1e1b00 */
[----:B------:R-:W-:Y:S02]  /*0660*/  IMAD.X R27, R9, 0x1, R17, P1 ;  /* 0x00000001091b7824 */ /* 0x000fe400008e0611 */
[----:B------:R-:W2:Y:S01]  /*0670*/  LDG.E.64 R16, desc[UR4][R10.64+0x60] ;  /* 0x000060040a107981 */ /* 0x000ea2000c1e1b00 */
[----:B---3--:R-:W-:-:S05]  /*0680*/  IADD3 R14, P2, PT, R8, R14, RZ ;  /* 0x0000000e080e7210 */ /* 0x008fca0007f5e0ff */
[----:B------:R-:W-:-:S05]  /*0690*/  IMAD.X R15, R9, 0x1, R15, P2 ;  /* 0x00000001090f7824 */ /* 0x000fca00010e060f */
[----:B------:R0:W-:Y:S04]  /*06a0*/  STG.E.64 desc[UR4][R10.64+0x28], R14 ;  /* 0x0000280e0a007986 */ /* 0x0001e8000c101b04 */
[----:B0-----:R-:W3:Y:S01]  /*06b0*/  LDG.E.64 R14, desc[UR4][R10.64+0x58] ;  /* 0x000058040a0e7981 */ /* 0x001ee2000c1e1b00 */
[----:B----4-:R-:W-:-:S05]  /*06c0*/  IADD3 R22, P1, PT, R8, R22, RZ ;  /* 0x0000001608167210 */ /* 0x010fca0007f3e0ff */
[----:B------:R-:W-:Y:S01]  /*06d0*/  IMAD.X R23, R9, 0x1, R23, P1 ;  /* 0x0000000109177824 */ /* 0x000fe200008e0617 */
[----:B------:R-:W-:-:S05]  /*06e0*/  IADD3 R24, P1, PT, R8, R24, RZ ;  /* 0x0000001808187210 */ /* 0x000fca0007f3e0ff */
[----:B------:R-:W-:Y:S01]  /*06f0*/  IMAD.X R25, R9, 0x1, R25, P1 ;  /* 0x0000000109197824 */ /* 0x000fe200008e0619 */
[----:B------:R-:W-:Y:S01]  /*0700*/  STG.E.64 desc[UR4][R10.64+0x30], R28 ;  /* 0x0000301c0a007986 */ /* 0x000fe2000c101b04 */
[----:B------:R-:W-:-:S03]  /*0710*/  VIADD R4, R4, 0x10 ;  /* 0x0000001004047836 */ /* 0x000fc60000000000 */
[----:B------:R-:W-:Y:S04]  /*0720*/  STG.E.64 desc[UR4][R10.64+0x38], R26 ;  /* 0x0000381a0a007986 */ /* 0x000fe8000c101b04 */
[----:B------:R-:W-:Y:S04]  /*0730*/  STG.E.64 desc[UR4][R10.64+0x40], R22 ;  /* 0x000040160a007986 */ /* 0x000fe8000c101b04 */
[----:B------:R-:W-:Y:S01]  /*0740*/  STG.E.64 desc[UR4][R10.64+0x48], R24 ;  /* 0x000048180a007986 */ /* 0x000fe2000c101b04 */
[----:B--2---:R-:W-:-:S05]  /*0750*/  IADD3 R12, P1, PT, R8, R12, RZ ;  /* 0x0000000c080c7210 */ /* 0x004fca0007f3e0ff */
[----:B------:R-:W-:Y:S01]  /*0760*/  IMAD.X R13, R9, 0x1, R13, P1 ;  /* 0x00000001090d7824 */ /* 0x000fe200008e060d */
[----:B------:R-:W-:-:S05]  /*0770*/  IADD3 R16, P1, PT, R8, R16, RZ ;  /* 0x0000001008107210 */ /* 0x000fca0007f3e0ff */
[----:B------:R-:W-:Y:S01]  /*0780*/  IMAD.X R17, R9, 0x1, R17, P1 ;  /* 0x0000000109117824 */ /* 0x000fe200008e0611 */
[----:B------:R-:W-:-:S05]  /*0790*/  IADD3 R20, P1, PT, R8, R20, RZ ;  /* 0x0000001408147210 */ /* 0x000fca0007f3e0ff */
[----:B------:R-:W-:Y:S01]  /*07a0*/  IMAD.X R21, R9, 0x1, R21, P1 ;  /* 0x0000000109157824 */ /* 0x000fe200008e0615 */
[----:B------:R-:W-:-:S04]  /*07b0*/  IADD3 R5, P1, PT, R5, -0x10, RZ ;  /* 0xfffffff005057810 */ /* 0x000fc80007f3e0ff */
[----:B------:R-:W-:Y:S02]  /*07c0*/  IADD3.X R3, PT, PT, R3, -0x1, RZ, P1, !PT ;  /* 0xffffffff03037810 */ /* 0x000fe40000ffe4ff */
[----:B------:R-:W-:-:S04]  /*07d0*/  ISETP.GT.U32.AND P1, PT, R5, 0xc, PT ;  /* 0x0000000c0500780c */ /* 0x000fc80003f24070 */
[----:B------:R-:W-:Y:S02]  /*07e0*/  ISETP.GT.AND.EX P1, PT, R3, RZ, PT, P1 ;  /* 0x000000ff0300720c */ /* 0x000fe40003f24310 */
[----:B---3--:R-:W-:-:S05]  /*07f0*/  IADD3 R14, P2, PT, R8, R14, RZ ;  /* 0x0000000e080e7210 */ /* 0x008fca0007f5e0ff */
[C---:B------:R-:W-:Y:S01]  /*0800*/  IMAD.X R15, R9.reuse, 0x1, R15, P2 ;  /* 0x00000001090f7824 */ /* 0x040fe200010e060f */
[----:B------:R-:W-:Y:S01]  /*0810*/  IADD3 R18, P2, PT, R8, R18, RZ ;  /* 0x0000001208127210 */ /* 0x000fe20007f5e0ff */
[----:B------:R0:W-:Y:S04]  /*0820*/  STG.E.64 desc[UR4][R10.64+0x50], R12 ;  /* 0x0000500c0a007986 */ /* 0x0001e8000c101b04 */
[----:B------:R-:W-:Y:S01]  /*0830*/  IMAD.X R19, R9, 0x1, R19, P2 ;  /* 0x0000000109137824 */ /* 0x000fe200010e0613 */
[----:B------:R-:W-:Y:S01]  /*0840*/  STG.E.64 desc[UR4][R10.64+0x58], R14 ;  /* 0x0000580e0a007986 */ /* 0x000fe2000c101b04 */
[----:B0-----:R-:W-:-:S03]  /*0850*/  IADD3 R12, P2, PT, R10, 0x80, RZ ;  /* 0x000000800a0c7810 */ /* 0x001fc60007f5e0ff */
[----:B------:R-:W-:Y:S02]  /*0860*/  STG.E.64 desc[UR4][R10.64+0x60], R16 ;  /* 0x000060100a007986 */ /* 0x000fe4000c101b04 */
[----:B------:R-:W-:Y:S02]  /*0870*/  IMAD.X R13, RZ, RZ, R11, P2 ;  /* 0x000000ffff0d7224 */ /* 0x000fe400010e060b */
[----:B------:R-:W-:Y:S04]  /*0880*/  STG.E.64 desc[UR4][R10.64+0x68], R18 ;  /* 0x000068120a007986 */ /* 0x000fe8000c101b04 */
[----:B------:R0:W-:Y:S02]  /*0890*/  STG.E.64 desc[UR4][R10.64+0x70], R20 ;  /* 0x000070140a007986 */ /* 0x0001e4000c101b04 */
[----:B0-----:R-:W-:-:S02]  /*08a0*/  IMAD.MOV.U32 R10, RZ, RZ, R12 ;  /* 0x000000ffff0a7224 */ /* 0x001fc400078e000c */
[----:B------:R-:W-:Y:S01]  /*08b0*/  IMAD.MOV.U32 R11, RZ, RZ, R13 ;  /* 0x000000ffff0b7224 */ /* 0x000fe200078e000d */
[----:B------:R-:W-:Y:S06]  /*08c0*/  @P1 BRA `(.L_x_5) ;  /* 0xfffffff800d81947 */ /* 0x000fec000383ffff */
.L_x_4:
[----:B------:R-:W-:-:S04]  /*08d0*/  ISETP.GT.U32.AND P1, PT, R5, 0x4, PT ;  /* 0x000000040500780c */ /* 0x000fc80003f24070 */
[----:B------:R-:W-:-:S13]  /*08e0*/  ISETP.GT.AND.EX P1, PT, R3, RZ, PT, P1 ;  /* 0x000000ff0300720c */ /* 0x000fda0003f24310 */
[----:B------:R-:W-:Y:S05]  /*08f0*/  @!P1 BRA `(.L_x_6) ;  /* 0x0000000000a09947 */ /* 0x000fea0003800000 */
        /* <DEDUP_REMOVED lines=8> */
[----:B------:R-:W-:Y:S02]  /*0980*/  IMAD.X R27, R9, 0x1, R21, P0 ;  /* 0x00000001091b7824 */ /* 0x000fe400000e0615 */
[----:B------:R-:W2:Y:S01]  /*0990*/  LDG.E.64 R20, desc[UR4][R10.64+0x20] ;  /* 0x000020040a147981 */ /* 0x000ea2000c1e1b00 */
[----:B---3--:R-:W-:-:S05]  /*09a0*/  IADD3 R14, P0, PT, R8, R14, RZ ;  /* 0x0000000e080e7210 */ /* 0x008fca0007f1e0ff */
[----:B------:R-:W-:Y:S01]  /*09b0*/  IMAD.X R15, R9, 0x1, R15, P0 ;  /* 0x00000001090f7824 */ /* 0x000fe200000e060f */
[----:B----4-:R-:W-:-:S05]  /*09c0*/  IADD3 R12, P0, PT, R8, R12, RZ ;  /* 0x0000000c080c7210 */ /* 0x010fca0007f1e0ff */
[----:B------:R-:W-:Y:S01]  /*09d0*/  IMAD.X R13, R9, 0x1, R13, P0 ;  /* 0x00000001090d7824 */ /* 0x000fe200000e060d */
[C---:B------:R-:W-:Y:S02]  /*09e0*/  IADD3 R16, P0, PT, R8.reuse, R16, RZ ;  /* 0x0000001008107210 */ /* 0x040fe40007f1e0ff */
[----:B------:R-:W-:-:S03]  /*09f0*/  IADD3 R18, P1, PT, R8, R18, RZ ;  /* 0x0000001208127210 */ /* 0x000fc60007f3e0ff */
[C---:B------:R-:W-:Y:S01]  /*0a00*/  IMAD.X R17, R9.reuse, 0x1, R17, P0 ;  /* 0x0000000109117824 */ /* 0x040fe200000e0611 */
[----:B------:R-:W-:Y:S01]  /*0a10*/  STG.E.64 desc[UR4][R10.64], R14 ;  /* 0x0000000e0a007986 */ /* 0x000fe2000c101b04 */
[C---:B------:R-:W-:Y:S01]  /*0a20*/  IMAD.X R19, R9.reuse, 0x1, R19, P1 ;  /* 0x0000000109137824 */ /* 0x040fe200008e0613 */
[----:B------:R-:W-:Y:S02]  /*0a30*/  IADD3 R22, P1, PT, R8, R22, RZ ;  /* 0x0000001608167210 */ /* 0x000fe40007f3e0ff */
[----:B------:R0:W-:Y:S03]  /*0a40*/  STG.E.64 desc[UR4][R10.64+0x8], R12 ;  /* 0x0000080c0a007986 */ /* 0x0001e6000c101b04 */
[----:B------:R-:W-:Y:S01]  /*0a50*/  IMAD.X R23, R9, 0x1, R23, P1 ;  /* 0x0000000109177824 */ /* 0x000fe200008e0617 */
[----:B------:R-:W-:Y:S01]  /*0a60*/  IADD3 R5, P1, PT, R5, -0x8, RZ ;  /* 0xfffffff805057810 */ /* 0x000fe20007f3e0ff */
[----:B------:R-:W-:Y:S01]  /*0a70*/  STG.E.64 desc[UR4][R10.64+-0x8], R26 ;  /* 0xfffff81a0a007986 */ /* 0x000fe2000c101b04 */
[----:B0-----:R-:W-:-:S03]  /*0a80*/  IADD3 R12, P2, PT, R10, 0x40, RZ ;  /* 0x000000400a0c7810 */ /* 0x001fc60007f5e0ff */
[----:B------:R-:W-:Y:S02]  /*0a90*/  STG.E.64 desc[UR4][R10.64+0x10], R16 ;  /* 0x000010100a007986 */ /* 0x000fe4000c101b04 */
[----:B------:R-:W-:Y:S02]  /*0aa0*/  IMAD.X R13, RZ, RZ, R11, P2 ;  /* 0x000000ffff0d7224 */ /* 0x000fe400010e060b */
[----:B------:R-:W-:Y:S01]  /*0ab0*/  STG.E.64 desc[UR4][R10.64+0x18], R18 ;  /* 0x000018120a007986 */ /* 0x000fe2000c101b04 */
[----:B------:R-:W-:Y:S01]  /*0ac0*/  VIADD R4, R4, 0x8 ;  /* 0x0000000804047836 */ /* 0x000fe20000000000 */
[----:B------:R-:W-:Y:S02]  /*0ad0*/  IADD3.X R3, PT, PT, R3, -0x1, RZ, P1, !PT ;  /* 0xffffffff03037810 */ /* 0x000fe40000ffe4ff */
[----:B------:R-:W-:Y:S01]  /*0ae0*/  STG.E.64 desc[UR4][R10.64+0x28], R22 ;  /* 0x000028160a007986 */ /* 0x000fe2000c101b04 */
[----:B--2---:R-:W-:-:S05]  /*0af0*/  IADD3 R20, P0, PT, R8, R20, RZ ;  /* 0x0000001408147210 */ /* 0x004fca0007f1e0ff */
[----:B------:R-:W-:Y:S01]  /*0b00*/  IMAD.X R21, R9, 0x1, R21, P0 ;  /* 0x0000000109157824 */ /* 0x000fe200000e0615 */
[----:B------:R-:W-:-:S05]  /*0b10*/  IADD3 R14, P0, PT, R8, R24, RZ ;  /* 0x00000018080e7210 */ /* 0x000fca0007f1e0ff */
[----:B------:R-:W-:Y:S01]  /*0b20*/  IMAD.X R15, R9, 0x1, R25, P0 ;  /* 0x00000001090f7824 */ /* 0x000fe200000e0619 */
[----:B------:R-:W-:Y:S01]  /*0b30*/  STG.E.64 desc[UR4][R10.64+0x20], R20 ;  /* 0x000020140a007986 */ /* 0x000fe2000c101b04 */
[----:B------:R-:W-:-:S03]  /*0b40*/  PLOP3.LUT P0, PT, PT, PT, PT, 0x8, 0x80 ;  /* 0x000000000080781c */ /* 0x000fc60003f0e170 */
[----:B------:R0:W-:Y:S02]  /*0b50*/  STG.E.64 desc[UR4][R10.64+0x30], R14 ;  /* 0x0000300e0a007986 */ /* 0x0001e4000c101b04 */
[----:B0-----:R-:W-:Y:S02]  /*0b60*/  IMAD.MOV.U32 R10, RZ, RZ, R12 ;  /* 0x000000ffff0a7224 */ /* 0x001fe400078e000c */
[----:B------:R-:W-:-:S07]  /*0b70*/  IMAD.MOV.U32 R11, RZ, RZ, R13 ;  /* 0x000000ffff0b7224 */ /* 0x000fce00078e000d */
.L_x_6:
[----:B------:R-:W-:-:S04]  /*0b80*/  ISETP.NE.U32.AND P1, PT, R5, RZ, PT ;  /* 0x000000ff0500720c */ /* 0x000fc80003f25070 */
[----:B------:R-:W-:-:S13]  /*0b90*/  ISETP.NE.OR.EX P0, PT, R3, RZ, P0, P1 ;  /* 0x000000ff0300720c */ /* 0x000fda0000705710 */
[----:B------:R-:W-:Y:S05]  /*0ba0*/  @!P0 BRA `(.L_x_7) ;  /* 0x0000000000688947 */ /* 0x000fea0003800000 */
.L_x_3:
[----:B------:R-:W2:Y:S04]  /*0bb0*/  LDG.E.64 R14, desc[UR4][R10.64+-0x8] ;  /* 0xfffff8040a0e7981 */ /* 0x000ea8000c1e1b00 */
[----:B------:R-:W3:Y:S04]  /*0bc0*/  LDG.E.64 R18, desc[UR4][R10.64+0x8] ;  /* 0x000008040a127981 */ /* 0x000ee8000c1e1b00 */
[----:B------:R-:W4:Y:S04]  /*0bd0*/  LDG.E.64 R16, desc[UR4][R10.64] ;  /* 0x000000040a107981 */ /* 0x000f28000c1e1b00 */
[----:B------:R-:W4:Y:S01]  /*0be0*/  LDG.E.64 R12, desc[UR4][R10.64+0x10] ;  /* 0x000010040a0c7981 */ /* 0x000f22000c1e1b00 */
[----:B------:R-:W-:Y:S01]  /*0bf0*/  VIADD R4, R4, 0x4 ;  /* 0x0000000404047836 */ /* 0x000fe20000000000 */
[----:B--2--5:R-:W-:-:S05]  /*0c00*/  IADD3 R14, P0, PT, R8, R14, RZ ;  /* 0x0000000e080e7210 */ /* 0x024fca0007f1e0ff */
[----:B------:R-:W-:Y:S01]  /*0c10*/  IMAD.X R15, R9, 0x1, R15, P0 ;  /* 0x00000001090f7824 */ /* 0x000fe200000e060f */
[----:B---3--:R-:W-:-:S05]  /*0c20*/  IADD3 R18, P0, PT, R8, R18, RZ ;  /* 0x0000001208127210 */ /* 0x008fca0007f1e0ff */
[----:B------:R-:W-:Y:S01]  /*0c30*/  IMAD.X R19, R9, 0x1, R19, P0 ;  /* 0x0000000109137824 */ /* 0x000fe200000e0613 */
[----:B------:R-:W-:Y:S02]  /*0c40*/  IADD3 R5, P0, PT, R5, -0x4, RZ ;  /* 0xfffffffc05057810 */ /* 0x000fe40007f1e0ff */
[C---:B----4-:R-:W-:Y:S02]  /*0c50*/  IADD3 R16, P1, PT, R8.reuse, R16, RZ ;  /* 0x0000001008107210 */ /* 0x050fe40007f3e0ff */
[----:B------:R-:W-:Y:S02]  /*0c60*/  IADD3.X R3, PT, PT, R3, -0x1, RZ, P0, !PT ;  /* 0xffffffff03037810 */ /* 0x000fe400007fe4ff */
[----:B------:R-:W-:Y:S01]  /*0c70*/  ISETP.NE.U32.AND P0, PT, R5, RZ, PT ;  /* 0x000000ff0500720c */ /* 0x000fe20003f05070 */
[----:B------:R-:W-:Y:S01]  /*0c80*/  IMAD.X R17, R9, 0x1, R17, P1 ;  /* 0x0000000109117824 */ /* 0x000fe200008e0611 */
[----:B------:R-:W-:Y:S02]  /*0c90*/  IADD3 R12, P1, PT, R8, R12, RZ ;  /* 0x0000000c080c7210 */ /* 0x000fe40007f3e0ff */
[----:B------:R-:W-:-:S03]  /*0ca0*/  ISETP.NE.AND.EX P0, PT, R3, RZ, PT, P0 ;  /* 0x000000ff0300720c */ /* 0x000fc60003f05300 */
[----:B------:R-:W-:Y:S01]  /*0cb0*/  IMAD.X R13, R9, 0x1, R13, P1 ;  /* 0x00000001090d7824 */ /* 0x000fe200008e060d */
[----:B------:R-:W-:Y:S01]  /*0cc0*/  IADD3 R20, P1, PT, R10, 0x20, RZ ;  /* 0x000000200a147810 */ /* 0x000fe20007f3e0ff */
[----:B------:R-:W-:Y:S04]  /*0cd0*/  STG.E.64 desc[UR4][R10.64+-0x8], R14 ;  /* 0xfffff80e0a007986 */ /* 0x000fe8000c101b04 */
[----:B------:R-:W-:Y:S01]  /*0ce0*/  IMAD.X R21, RZ, RZ, R11, P1 ;  /* 0x000000ffff157224 */ /* 0x000fe200008e060b */
[----:B------:R-:W-:Y:S04]  /*0cf0*/  STG.E.64 desc[UR4][R10.64], R16 ;  /* 0x000000100a007986 */ /* 0x000fe8000c101b04 */
[----:B------:R-:W-:Y:S04]  /*0d00*/  STG.E.64 desc[UR4][R10.64+0x8], R18 ;  /* 0x000008120a007986 */ /* 0x000fe8000c101b04 */
[----:B------:R0:W-:Y:S02]  /*0d10*/  STG.E.64 desc[UR4][R10.64+0x10], R12 ;  /* 0x0000100c0a007986 */ /* 0x0001e4000c101b04 */
[----:B0-----:R-:W-:-:S02]  /*0d20*/  IMAD.MOV.U32 R10, RZ, RZ, R20 ;  /* 0x000000ffff0a7224 */ /* 0x001fc400078e0014 */
[----:B------:R-:W-:Y:S01]  /*0d30*/  IMAD.MOV.U32 R11, RZ, RZ, R21 ;  /* 0x000000ffff0b7224 */ /* 0x000fe200078e0015 */
[----:B------:R-:W-:Y:S06]  /*0d40*/  @P0 BRA `(.L_x_3) ;  /* 0xfffffffc00980947 */ /* 0x000fec000383ffff */
.L_x_7:
[----:B------:R-:W-:-:S07]  /*0d50*/  VIADD R3, R4, 0x1 ;  /* 0x0000000104037836 */ /* 0x000fce0000000000 */
.L_x_2:
[----:B------:R-:W-:-:S04]  /*0d60*/  ISETP.NE.U32.AND P0, PT, R2, RZ, PT ;  /* 0x000000ff0200720c */ /* 0x000fc80003f05070 */
[----:B------:R-:W-:-:S13]  /*0d70*/  ISETP.NE.AND.EX P0, PT, R0, RZ, PT, P0 ;  /* 0x000000ff0000720c */ /* 0x000fda0003f05300 */
[----:B------:R-:W-:Y:S05]  /*0d80*/  @!P0 EXIT ;  /* 0x000000000000894d */ /* 0x000fea0003800000 */
.L_x_8:
[C---:B------:R-:W-:Y:S01]  /*0d90*/  IMAD.WIDE R4, R3.reuse, 0x8, R6 ;  /* 0x0000000803047825 */ /* 0x040fe200078e0206 */
[----:B-----5:R-:W2:Y:S04]  /*0da0*/  LDG.E.64 R8, desc[UR4][R6.64] ;  /* 0x0000000406087981 */ /* 0x020ea8000c1e1b00 */
[----:B------:R-:W2:Y:S01]  /*0db0*/  LDG.E.64 R10, desc[UR4][R4.64] ;  /* 0x00000004040a7981 */ /* 0x000ea2000c1e1b00 */
[----:B------:R-:W-:Y:S01]  /*0dc0*/  VIADD R3, R3, 0x1 ;  /* 0x0000000103037836 */ /* 0x000fe20000000000 */
[----:B--2---:R-:W-:-:S05]  /*0dd0*/  IADD3 R8, P0, PT, R8, R10, RZ ;  /* 0x0000000a08087210 */ /* 0x004fca0007f1e0ff */
[----:B------:R-:W-:Y:S01]  /*0de0*/  IMAD.X R9, R9, 0x1, R11, P0 ;  /* 0x0000000109097824 */ /* 0x000fe200000e060b */
[----:B------:R-:W-:-:S04]  /*0df0*/  IADD3 R2, P0, PT, R2, -0x1, RZ ;  /* 0xffffffff02027810 */ /* 0x000fc80007f1e0ff */
[----:B------:R-:W-:Y:S01]  /*0e00*/  IADD3.X R0, PT, PT, R0, -0x1, RZ, P0, !PT ;  /* 0xffffffff00007810 */ /* 0x000fe200007fe4ff */
[----:B------:R0:W-:Y:S01]  /*0e10*/  STG.E.64 desc[UR4][R4.64], R8 ;  /* 0x0000000804007986 */ /* 0x0001e2000c101b04 */
[----:B------:R-:W-:-:S04]  /*0e20*/  ISETP.NE.U32.AND P0, PT, R2, RZ, PT ;  /* 0x000000ff0200720c */ /* 0x000fc80003f05070 */
[----:B------:R-:W-:-:S13]  /*0e30*/  ISETP.NE.AND.EX P0, PT, R0, RZ, PT, P0 ;  /* 0x000000ff0000720c */ /* 0x000fda0003f05300 */
[----:B0-----:R-:W-:Y:S05]  /*0e40*/  @P0 BRA `(.L_x_8) ;  /* 0xfffffffc00d00947 */ /* 0x001fea000383ffff */
[----:B------:R-:W-:Y:S05]  /*0e50*/  EXIT ;  /* 0x000000000000794d */ /* 0x000fea0003800000 */
        .weak           $__internal_0_$__cuda_sm20_div_s64
        .type           $__internal_0_$__cuda_sm20_div_s64,@function
        .size           $__internal_0_$__cuda_sm20_div_s64,(.L_x_19 - $__internal_0_$__cuda_sm20_div_s64)
$__internal_0_$__cuda_sm20_div_s64:
[----:B------:R-:W-:-:S06]  /*0e60*/  IMAD.MOV.U32 R3, RZ, RZ, RZ ;  /* 0x000000ffff037224 */ /* 0x000fcc00078e00ff */
[----:B------:R-:W0:Y:S08]  /*0e70*/  I2F.U64.RP R3, R2 ;  /* 0x0000000200037312 */ /* 0x000e300000309000 */
[----:B0-----:R-:W0:Y:S02]  /*0e80*/  MUFU.RCP R5, R3 ;  /* 0x0000000300057308 */ /* 0x001e240000001000 */
[----:B0-----:R-:W-:-:S06]  /*0e90*/  VIADD R5, R5, 0x1ffffffe ;  /* 0x1ffffffe05057836 */ /* 0x001fcc0000000000 */
[----:B------:R-:W0:Y:S02]  /*0ea0*/  F2I.U64.TRUNC R8, R5 ;  /* 0x0000000500087311 */ /* 0x000e24000020d800 */
[----:B0-----:R-:W-:-:S04]  /*0eb0*/  IMAD.WIDE.U32 R6, R8, R2, RZ ;  /* 0x0000000208067225 */ /* 0x001fc800078e00ff */
[----:B------:R-:W-:Y:S01]  /*0ec0*/  IMAD R7, R9, R2, R7 ;  /* 0x0000000209077224 */ /* 0x000fe200078e0207 */
[----:B------:R-:W-:-:S05]  /*0ed0*/  IADD3 R11, P0, PT, RZ, -R6, RZ ;  /* 0x80000006ff0b7210 */ /* 0x000fca0007f1e0ff */
[----:B------:R-:W-:-:S04]  /*0ee0*/  IMAD.HI.U32 R6, R8, R11, RZ ;  /* 0x0000000b08067227 */ /* 0x000fc800078e00ff */
[----:B------:R-:W-:Y:S02]  /*0ef0*/  IMAD.X R13, RZ, RZ, ~R7, P0 ;  /* 0x000000ffff0d7224 */ /* 0x000fe400000e0e07 */
[----:B------:R-:W-:Y:S02]  /*0f00*/  IMAD.MOV.U32 R7, RZ, RZ, R8 ;  /* 0x000000ffff077224 */ /* 0x000fe400078e0008 */
[-C--:B------:R-:W-:Y:S02]  /*0f10*/  IMAD R15, R9, R13.reuse, RZ ;  /* 0x0000000d090f7224 */ /* 0x080fe400078e02ff */
[----:B------:R-:W-:-:S04]  /*0f20*/  IMAD.WIDE.U32 R6, P0, R8, R13, R6 ;  /* 0x0000000d08067225 */ /* 0x000fc80007800006 */
[----:B------:R-:W-:-:S04]  /*0f30*/  IMAD.HI.U32 R3, R9, R13, RZ ;  /* 0x0000000d09037227 */ /* 0x000fc800078e00ff */
[----:B------:R-:W-:-:S04]  /*0f40*/  IMAD.HI.U32 R6, P1, R9, R11, R6 ;  /* 0x0000000b09067227 */ /* 0x000fc80007820006 */
[----:B------:R-:W-:Y:S01]  /*0f50*/  IMAD.X R3, R3, 0x1, R9, P0 ;  /* 0x0000000103037824 */ /* 0x000fe200000e0609 */
[----:B------:R-:W-:Y:S02]  /*0f60*/  IADD3 R11, P2, PT, R15, R6, RZ ;  /* 0x000000060f0b7210 */ /* 0x000fe40007f5e0ff */
[----:B------:R-:W0:Y:S02]  /*0f70*/  LDC.64 R6, c[0x0][0x388] ;  /* 0x0000e200ff067b82 */ /* 0x000e240000000a00 */
[----:B------:R-:W-:Y:S01]  /*0f80*/  IADD3.X R3, PT, PT, RZ, RZ, R3, P2, P1 ;  /* 0x000000ffff037210 */ /* 0x000fe200017e2403 */
[----:B------:R-:W-:-:S03]  /*0f90*/  IMAD.WIDE.U32 R8, R11, R2, RZ ;  /* 0x000000020b087225 */ /* 0x000fc600078e00ff */
[----:B------:R-:W-:Y:S01]  /*0fa0*/  IADD3 R5, P0, PT, RZ, -R8, RZ ;  /* 0x80000008ff057210 */ /* 0x000fe20007f1e0ff */
[----:B------:R-:W-:-:S04]  /*0fb0*/  IMAD R8, R3, R2, R9 ;  /* 0x0000000203087224 */ /* 0x000fc800078e0209 */
[----:B------:R-:W-:-:S04]  /*0fc0*/  IMAD.HI.U32 R10, R11, R5, RZ ;  /* 0x000000050b0a7227 */ /* 0x000fc800078e00ff */
[----:B------:R-:W-:-:S04]  /*0fd0*/  IMAD.X R8, RZ, RZ, ~R8, P0 ;  /* 0x000000ffff087224 */ /* 0x000fc800000e0e08 */
[----:B------:R-:W-:Y:S01]  /*0fe0*/  IMAD.WIDE.U32 R10, P0, R11, R8, R10 ;  /* 0x000000080b0a7225 */ /* 0x000fe2000780000a */
[----:B0-----:R-:W-:Y:S02]  /*0ff0*/  ISETP.GE.AND P1, PT, R7, RZ, PT ;  /* 0x000000ff0700720c */ /* 0x001fe40003f26270 */
[----:B------:R-:W-:Y:S01]  /*1000*/  IADD3 R9, P4, PT, RZ, -R6, RZ ;  /* 0x80000006ff097210 */ /* 0x000fe20007f9e0ff */
[----:B------:R-:W-:-:S03]  /*1010*/  IMAD.HI.U32 R5, P2, R3, R5, R10 ;  /* 0x0000000503057227 */ /* 0x000fc6000784000a */
[----:B------:R-:W-:Y:S01]  /*1020*/  SEL R11, R9, R6, !P1 ;  /* 0x00000006090b7207 */ /* 0x000fe20004800000 */
[CC--:B------:R-:W-:Y:S02]  /*1030*/  IMAD R10, R3.reuse, R8.reuse, RZ ;  /* 0x00000008030a7224 */ /* 0x0c0fe400078e02ff */
[----:B------:R-:W-:-:S03]  /*1040*/  IMAD.HI.U32 R8, R3, R8, RZ ;  /* 0x0000000803087227 */ /* 0x000fc600078e00ff */
[----:B------:R-:W-:Y:S01]  /*1050*/  IADD3 R5, P3, PT, R10, R5, RZ ;  /* 0x000000050a057210 */ /* 0x000fe20007f7e0ff */
[----:B------:R-:W-:Y:S02]  /*1060*/  IMAD.X R10, RZ, RZ, ~R7, P4 ;  /* 0x000000ffff0a7224 */ /* 0x000fe400020e0e07 */
[----:B------:R-:W-:Y:S02]  /*1070*/  IMAD.X R3, R8, 0x1, R3, P0 ;  /* 0x0000000108037824 */ /* 0x000fe400000e0603 */
[C---:B------:R-:W-:Y:S01]  /*1080*/  IMAD.HI.U32 R6, R5.reuse, R11, RZ ;  /* 0x0000000b05067227 */ /* 0x040fe200078e00ff */
[----:B------:R-:W-:Y:S02]  /*1090*/  SEL R10, R10, R7, !P1 ;  /* 0x000000070a0a7207 */ /* 0x000fe40004800000 */
[----:B------:R-:W-:Y:S01]  /*10a0*/  IADD3.X R3, PT, PT, RZ, RZ, R3, P3, P2 ;  /* 0x000000ffff037210 */ /* 0x000fe20001fe4403 */
[----:B------:R-:W-:Y:S02]  /*10b0*/  IMAD.MOV.U32 R7, RZ, RZ, RZ ;  /* 0x000000ffff077224 */ /* 0x000fe400078e00ff */
[----:B------:R-:W-:-:S04]  /*10c0*/  IMAD.WIDE.U32 R6, R5, R10, R6 ;  /* 0x0000000a05067225 */ /* 0x000fc800078e0006 */
[C---:B------:R-:W-:Y:S02]  /*10d0*/  IMAD R8, R3.reuse, R10, RZ ;  /* 0x0000000a03087224 */ /* 0x040fe400078e02ff */
[----:B------:R-:W-:-:S04]  /*10e0*/  IMAD.HI.U32 R5, P0, R3, R11, R6 ;  /* 0x0000000b03057227 */ /* 0x000fc80007800006 */
[----:B------:R-:W-:Y:S01]  /*10f0*/  IMAD.HI.U32 R3, R3, R10, RZ ;  /* 0x0000000a03037227 */ /* 0x000fe200078e00ff */
[----:B------:R-:W-:-:S03]  /*1100*/  IADD3 R5, P2, PT, R8, R5, RZ ;  /* 0x0000000508057210 */ /* 0x000fc60007f5e0ff */
[----:B------:R-:W-:Y:S02]  /*1110*/  IMAD.X R3, RZ, RZ, R3, P0 ;  /* 0x000000ffff037224 */ /* 0x000fe400000e0603 */
[----:B------:R-:W-:-:S04]  /*1120*/  IMAD.WIDE.U32 R6, R5, R2, RZ ;  /* 0x0000000205067225 */ /* 0x000fc800078e00ff */
[----:B------:R-:W-:Y:S01]  /*1130*/  IMAD.X R3, RZ, RZ, R3, P2 ;  /* 0x000000ffff037224 */ /* 0x000fe200010e0603 */
[----:B------:R-:W-:Y:S02]  /*1140*/  IADD3 R11, P0, PT, -R6, R11, RZ ;  /* 0x0000000b060b7210 */ /* 0x000fe40007f1e1ff */
[----:B------:R-:W-:Y:S01]  /*1150*/  IADD3 R6, P3, PT, R5, 0x1, RZ ;  /* 0x0000000105067810 */ /* 0x000fe20007f7e0ff */
[----:B------:R-:W-:-:S04]  /*1160*/  IMAD R7, R3, R2, R7 ;  /* 0x0000000203077224 */ /* 0x000fc800078e0207 */
[----:B------:R-:W-:Y:S01]  /*1170*/  IMAD.X R10, R10, 0x1, ~R7, P0 ;  /* 0x000000010a0a7824 */ /* 0x000fe200000e0e07 */
[----:B------:R-:W-:Y:S01]  /*1180*/  ISETP.GE.U32.AND P0, PT, R11, R2, PT ;  /* 0x000000020b00720c */ /* 0x000fe20003f06070 */
[----:B------:R-:W-:Y:S01]  /*1190*/  IMAD.X R8, RZ, RZ, R3, P3 ;  /* 0x000000ffff087224 */ /* 0x000fe200018e0603 */
[-C--:B------:R-:W-:Y:S02]  /*11a0*/  IADD3 R7, P2, PT, -R2, R11.reuse, RZ ;  /* 0x0000000b02077210 */ /* 0x080fe40007f5e1ff */
[C---:B------:R-:W-:Y:S02]  /*11b0*/  ISETP.GE.U32.AND.EX P0, PT, R10.reuse, RZ, PT, P0 ;  /* 0x000000ff0a00720c */ /* 0x040fe40003f06100 */
[----:B------:R-:W-:Y:S02]  /*11c0*/  IADD3.X R9, PT, PT, R10, -0x1, RZ, P2, !PT ;  /* 0xffffffff0a097810 */ /* 0x000fe400017fe4ff */
[----:B------:R-:W-:Y:S02]  /*11d0*/  SEL R7, R7, R11, P0 ;  /* 0x0000000b07077207 */ /* 0x000fe40000000000 */
[----:B------:R-:W-:-:S02]  /*11e0*/  SEL R6, R6, R5, P0 ;  /* 0x0000000506067207 */ /* 0x000fc40000000000 */
[----:B------:R-:W-:Y:S02]  /*11f0*/  SEL R9, R9, R10, P0 ;  /* 0x0000000a09097207 */ /* 0x000fe40000000000 */
[----:B------:R-:W-:Y:S02]  /*1200*/  ISETP.GE.U32.AND P2, PT, R7, R2, PT ;  /* 0x000000020700720c */ /* 0x000fe40003f46070 */
[----:B------:R-:W-:Y:S02]  /*1210*/  SEL R8, R8, R3, P0 ;  /* 0x0000000308087207 */ /* 0x000fe40000000000 */
[----:B------:R-:W-:Y:S02]  /*1220*/  IADD3 R3, P3, PT, R6, 0x1, RZ ;  /* 0x0000000106037810 */ /* 0x000fe40007f7e0ff */
[----:B------:R-:W-:-:S03]  /*1230*/  ISETP.GE.U32.AND.EX P0, PT, R9, RZ, PT, P2 ;  /* 0x000000ff0900720c */ /* 0x000fc60003f06120 */
[----:B------:R-:W-:Y:S01]  /*1240*/  IMAD.X R5, RZ, RZ, R8, P3 ;  /* 0x000000ffff057224 */ /* 0x000fe200018e0608 */
[----:B------:R-:W-:-:S04]  /*1250*/  SEL R3, R3, R6, P0 ;  /* 0x0000000603037207 */ /* 0x000fc80000000000 */
[----:B------:R-:W-:Y:S02]  /*1260*/  SEL R5, R5, R8, P0 ;  /* 0x0000000805057207 */ /* 0x000fe40000000000 */
[-C--:B------:R-:W-:Y:S02]  /*1270*/  IADD3 R6, P2, PT, RZ, -R3.reuse, RZ ;  /* 0x80000003ff067210 */ /* 0x080fe40007f5e0ff */
[----:B------:R-:W-:Y:S02]  /*1280*/  ISETP.NE.U32.AND P0, PT, R2, RZ, PT ;  /* 0x000000ff0200720c */ /* 0x000fe40003f05070 */
[----:B------:R-:W-:Y:S01]  /*1290*/  SEL R2, R6, R3, !P1 ;  /* 0x0000000306027207 */ /* 0x000fe20004800000 */
[----:B------:R-:W-:Y:S01]  /*12a0*/  IMAD.X R8, RZ, RZ, ~R5, P2 ;  /* 0x000000ffff087224 */ /* 0x000fe200010e0e05 */
[----:B------:R-:W-:-:S04]  /*12b0*/  ISETP.NE.AND.EX P0, PT, RZ, RZ, PT, P0 ;  /* 0x000000ffff00720c */ /* 0x000fc80003f05300 */
[----:B------:R-:W-:Y:S01]  /*12c0*/  SEL R3, R8, R5, !P1 ;  /* 0x0000000508037207 */ /* 0x000fe20004800000 */
[----:B------:R-:W-:Y:S01]  /*12d0*/  IMAD.MOV.U32 R5, RZ, RZ, 0x0 ;  /* 0x00000000ff057424 */ /* 0x000fe200078e00ff */
[----:B------:R-:W-:Y:S02]  /*12e0*/  SEL R2, R2, 0xffffffff, P0 ;  /* 0xffffffff02027807 */ /* 0x000fe40000000000 */
[----:B------:R-:W-:Y:S01]  /*12f0*/  SEL R3, R3, 0xffffffff, P0 ;  /* 0xffffffff03037807 */ /* 0x000fe20000000000 */
[----:B------:R-:W-:Y:S06]  /*1300*/  RET.REL.NODEC R4 `(_Z9local_addPll) ;  /* 0xffffffec043c7950 */ /* 0x000fec0003c3ffff */
.L_x_9:
[----:B------:R-:W-:-:S00]  /*1310*/  BRA `(.L_x_9) ;  /* 0xfffffffc00fc7947 */ /* 0x000fc0000383ffff */
[----:B------:R-:W-:-:S00]  /*1320*/  NOP ;  /* 0x0000000000007918 */ /* 0x000fc00000000000 */
        /* <DEDUP_REMOVED lines=13> */
.L_x_19:


//--------------------- .text._Z9local_sumPll     --------------------------
	.section	.text._Z9local_sumPll,"ax",@progbits
	.align	128
        .global         _Z9local_sumPll
        .type           _Z9local_sumPll,@function
        .size           _Z9local_sumPll,(.L_x_20 - _Z9local_sumPll)
        .other          _Z9local_sumPll,@"STO_CUDA_ENTRY STV_DEFAULT"
_Z9local_sumPll:
.text._Z9local_sumPll:
[----:B------:R-:W-:Y:S01]  /*0000*/  LDC R1, c[0x0][0x37c] ;  /* 0x0000df00ff017b82 */ /* 0x000fe20000000800 */
[----:B------:R-:W0:Y:S01]  /*0010*/  S2R R3, SR_TID.X ;  /* 0x0000000000037919 */ /* 0x000e220000002100 */
[----:B------:R-:W1:Y:S06]  /*0020*/  LDCU UR6, c[0x0][0x38c] ;  /* 0x00007180ff0677ac */ /* 0x000e6c0008000800 */
[----:B------:R-:W0:Y:S01]  /*0030*/  S2UR UR4, SR_CTAID.X ;  /* 0x00000000000479c3 */ /* 0x000e220000002500 */
[----:B------:R-:W2:Y:S07]  /*0040*/  LDCU.64 UR8, c[0x0][0x358] ;  /* 0x00006b00ff0877ac */ /* 0x000eae0008000a00 */
[----:B------:R-:W0:Y:S01]  /*0050*/  LDC R2, c[0x0][0x360] ;  /* 0x0000d800ff027b82 */ /* 0x000e220000000800 */
[----:B------:R-:W3:Y:S01]  /*0060*/  LDCU UR5, c[0x0][0x370] ;  /* 0x00006e00ff0577ac */ /* 0x000ee20008000800 */
[----:B-1----:R-:W-:Y:S01]  /*0070*/  UISETP.NE.U32.AND UP0, UPT, UR6, URZ, UPT ;  /* 0x000000ff0600728c */ /* 0x002fe2000bf05070 */
[----:B0-----:R-:W-:-:S02]  /*0080*/  IMAD R0, R2, UR4, R3 ;  /* 0x0000000402007c24 */ /* 0x001fc4000f8e0203 */
[----:B---3--:R-:W-:-:S06]  /*0090*/  IMAD R2, R2, UR5, RZ ;  /* 0x0000000502027c24 */ /* 0x008fcc000f8e02ff */
[----:B--2---:R-:W-:Y:S05]  /*00a0*/  BRA.U UP0, `(.L_x_10) ;  /* 0x0000000100547547 */ /* 0x004fea000b800000 */
[----:B------:R-:W0:Y:S01]  /*00b0*/  I2F.U32.RP R3, R2 ;  /* 0x0000000200037306 */ /* 0x000e220000209000 */
[----:B------:R-:W1:Y:S01]  /*00c0*/  LDCU UR4, c[0x0][0x388] ;  /* 0x00007100ff0477ac */ /* 0x000e620008000800 */
[----:B------:R-:W-:Y:S01]  /*00d0*/  IMAD.MOV R7, RZ, RZ, -R2 ;  /* 0x000000ffff077224 */ /* 0x000fe200078e0a02 */
[----:B------:R-:W-:-:S05]  /*00e0*/  ISETP.NE.U32.AND P2, PT, R2, RZ, PT ;  /* 0x000000ff0200720c */ /* 0x000fca0003f45070 */
[----:B0-----:R-:W0:Y:S02]  /*00f0*/  MUFU.RCP R3, R3 ;  /* 0x0000000300037308 */ /* 0x001e240000001000 */
[----:B0-----:R-:W-:-:S06]  /*0100*/  VIADD R4, R3, 0xffffffe ;  /* 0x0ffffffe03047836 */ /* 0x001fcc0000000000 */
[----:B------:R0:W2:Y:S02]  /*0110*/  F2I.FTZ.U32.TRUNC.NTZ R5, R4 ;  /* 0x0000000400057305 */ /* 0x0000a4000021f000 */
[----:B0-----:R-:W-:Y:S02]  /*0120*/  HFMA2 R4, -RZ, RZ, 0, 0 ;  /* 0x00000000ff047431 */ /* 0x001fe400000001ff */
[----:B--2---:R-:W-:-:S04]  /*0130*/  IMAD R7, R7, R5, RZ ;  /* 0x0000000507077224 */ /* 0x004fc800078e02ff */
[----:B------:R-:W-:-:S06]  /*0140*/  IMAD.HI.U32 R5, R5, R7, R4 ;  /* 0x0000000705057227 */ /* 0x000fcc00078e0004 */
[----:B-1----:R-:W-:-:S04]  /*0150*/  IMAD.HI.U32 R5, R5, UR4, RZ ;  /* 0x0000000405057c27 */ /* 0x002fc8000f8e00ff */
[----:B------:R-:W-:-:S04]  /*0160*/  IMAD.MOV R7, RZ, RZ, -R5 ;  /* 0x000000ffff077224 */ /* 0x000fc800078e0a05 */
[----:B------:R-:W-:-:S05]  /*0170*/  IMAD R3, R2, R7, UR4 ;  /* 0x0000000402037e24 */ /* 0x000fca000f8e0207 */
[----:B------:R-:W-:-:S13]  /*0180*/  ISETP.GE.U32.AND P0, PT, R3, R2, PT ;  /* 0x000000020300720c */ /* 0x000fda0003f06070 */
[----:B------:R-:W-:Y:S01]  /*0190*/  @P0 IMAD.IADD R3, R3, 0x1, -R2 ;  /* 0x0000000103030824 */ /* 0x000fe200078e0a02 */
[----:B------:R-:W-:-:S04]  /*01a0*/  @P0 IADD3 R5, PT, PT, R5, 0x1, RZ ;  /* 0x0000000105050810 */ /* 0x000fc80007ffe0ff */
[----:B------:R-:W-:-:S13]  /*01b0*/  ISETP.GE.U32.AND P1, PT, R3, R2, PT ;  /* 0x000000020300720c */ /* 0x000fda0003f26070 */
[----:B------:R-:W-:Y:S01]  /*01c0*/  @P1 VIADD R5, R5, 0x1 ;  /* 0x0000000105051836 */ /* 0x000fe20000000000 */
[----:B------:R-:W-:-:S05]  /*01d0*/  @!P2 LOP3.LUT R5, RZ, R2, RZ, 0x33, !PT ;  /* 0x00000002ff05a212 */ /* 0x000fca00078e33ff */
[----:B------:R-:W-:Y:S01]  /*01e0*/  IMAD.MOV.U32 R7, RZ, RZ, R5 ;  /* 0x000000ffff077224 */ /* 0x000fe200078e0005 */
[----:B------:R-:W-:Y:S06]  /*01f0*/  BRA `(.L_x_11) ;  /* 0x0000000000087947 */ /* 0x000fec0003800000 */
.L_x_10:
[----:B------:R-:W-:-:S07]  /*0200*/  MOV R4, 0x220 ;  /* 0x0000022000047802 */ /* 0x000fce0000000f00 */
[----:B------:R-:W-:Y:S05]  /*0210*/  CALL.REL.NOINC `($__internal_1_$__cuda_sm20_div_s64) ;  /* 0x0000000400107944 */ /* 0x000fea0003c00000 */
.L_x_11:
[C---:B------:R-:W-:Y:S01]  /*0220*/  IADD3 R2, PT, PT, R0.reuse, 0x1, RZ ;  /* 0x0000000100027810 */ /* 0x040fe20007ffe0ff */
[----:B------:R-:W-:-:S04]  /*0230*/  IMAD R0, R0, R7, RZ ;  /* 0x0000000700007224 */ /* 0x000fc800078e02ff */
[----:B------:R-:W-:-:S04]  /*0240*/  IMAD R3, R2, R7, RZ ;  /* 0x0000000702037224 */ /* 0x000fc800078e02ff */
[----:B------:R-:W-:-:S05]  /*0250*/  VIADD R5, R3, 0xffffffff ;  /* 0xffffffff03057836 */ /* 0x000fca0000000000 */
[----:B------:R-:W-:-:S13]  /*0260*/  ISETP.GE.AND P0, PT, R0, R5, PT ;  /* 0x000000050000720c */ /* 0x000fda0003f06270 */
[----:B------:R-:W-:Y:S05]  /*0270*/  @P0 EXIT ;  /* 0x000000000000094d */ /* 0x000fea0003800000 */
[C---:B------:R-:W-:Y:S01]  /*0280*/  LOP3.LUT R2, R7.reuse, 0x3, RZ, 0xc0, !PT ;  /* 0x0000000307027812 */ /* 0x040fe200078ec0ff */
[----:B------:R-:W-:Y:S01]  /*0290*/  VIADD R4, R7, 0xfffffffe ;  /* 0xfffffffe07047836 */ /* 0x000fe20000000000 */
[----:B------:R-:W0:Y:S02]  /*02a0*/  LDCU.64 UR6, c[0x0][0x380] ;  /* 0x00007000ff0677ac */ /* 0x000e240008000a00 */
[----:B------:R-:W-:Y:S02]  /*02b0*/  ISETP.NE.AND P0, PT, R2, 0x1, PT ;  /* 0x000000010200780c */ /* 0x000fe40003f05270 */
[----:B------:R-:W-:-:S11]  /*02c0*/  ISETP.GE.U32.AND P1, PT, R4, 0x3, PT ;  /* 0x000000030400780c */ /* 0x000fd60003f26070 */
[----:B------:R-:W-:Y:S05]  /*02d0*/  @!P0 BRA `(.L_x_12) ;  /* 0x00000000005c8947 */ /* 0x000fea0003800000 */
[----:B------:R-:W1:Y:S02]  /*02e0*/  LDC.64 R4, c[0x0][0x380] ;  /* 0x0000e000ff047b82 */ /* 0x000e640000000a00 */
[----:B-1----:R-:W-:-:S06]  /*02f0*/  IMAD.WIDE R4, R0, 0x8, R4 ;  /* 0x0000000800047825 */ /* 0x002fcc00078e0204 */
[----:B------:R-:W5:Y:S01]  /*0300*/  LDG.E.64 R4, desc[UR8][R4.64] ;  /* 0x0000000804047981 */ /* 0x000f62000c1e1b00 */
[----:B------:R-:W-:Y:S01]  /*0310*/  IADD3 R2, PT, PT, R7, 0x3, RZ ;  /* 0x0000000307027810 */ /* 0x000fe20007ffe0ff */
[----:B------:R-:W-:Y:S01]  /*0320*/  UMOV UR4, 0x8 ;  /* 0x0000000800047882 */ /* 0x000fe20000000000 */
[----:B------:R-:W-:Y:S02]  /*0330*/  UMOV UR5, 0x0 ;  /* 0x0000000000057882 */ /* 0x000fe40000000000 */
[----:B------:R-:W-:Y:S01]  /*0340*/  LOP3.LUT R2, R2, 0x3, RZ, 0xc0, !PT ;  /* 0x0000000302027812 */ /* 0x000fe200078ec0ff */
[----:B0-----:R-:W-:-:S04]  /*0350*/  UIMAD.WIDE.U32 UR4, UR6, 0x1, UR4 ;  /* 0x00000001060478a5 */ /* 0x001fc8000f8e0004 */
[----:B------:R-:W-:Y:S01]  /*0360*/  IMAD.MOV R2, RZ, RZ, -R2 ;  /* 0x000000ffff027224 */ /* 0x000fe200078e0a02 */
[----:B------:R-:W-:-:S12]  /*0370*/  UIADD3 UR10, UPT, UPT, UR5, UR7, URZ ;  /* 0x00000007050a7290 */ /* 0x000fd8000fffe0ff */
.L_x_13:
[----:B------:R-:W-:Y:S01]  /*0380*/  MOV R8, UR4 ;  /* 0x0000000400087c02 */ /* 0x000fe20008000f00 */
[----:B-1----:R-:W-:Y:S02]  /*0390*/  IMAD.U32 R7, RZ, RZ, UR10 ;  /* 0x0000000aff077e24 */ /* 0x002fe4000f8e00ff */
[----:B------:R-:W-:Y:S02]  /*03a0*/  IMAD.U32 R9, RZ, RZ, UR5 ;  /* 0x00000005ff097e24 */ /* 0x000fe4000f8e00ff */
[----:B------:R-:W-:-:S04]  /*03b0*/  IMAD.MOV.U32 R6, RZ, RZ, R8 ;  /* 0x000000ffff067224 */ /* 0x000fc800078e0008 */
[----:B------:R-:W-:-:S05]  /*03c0*/  IMAD.WIDE R6, R0, 0x8, R6 ;  /* 0x0000000800067825 */ /* 0x000fca00078e0206 */
[----:B------:R-:W2:Y:S01]  /*03d0*/  LDG.E.64 R8, desc[UR8][R6.64] ;  /* 0x0000000806087981 */ /* 0x000ea2000c1e1b00 */
[----:B------:R-:W-:Y:S02]  /*03e0*/  VIADD R2, R2, 0x1 ;  /* 0x0000000102027836 */ /* 0x000fe40000000000 */
[----:B------:R-:W-:Y:S01]  /*03f0*/  VIADD R0, R0, 0x1 ;  /* 0x0000000100007836 */ /* 0x000fe20000000000 */
[----:B--2--5:R-:W-:-:S04]  /*0400*/  IADD3 R4, P0, PT, R8, R4, RZ ;  /* 0x0000000408047210 */ /* 0x024fc80007f1e0ff */
[----:B------:R-:W-:Y:S02]  /*0410*/  IADD3.X R5, PT, PT, R9, R5, RZ, P0, !PT ;  /* 0x0000000509057210 */ /* 0x000fe400007fe4ff */
[----:B------:R-:W-:-:S03]  /*0420*/  ISETP.NE.AND P0, PT, R2, RZ, PT ;  /* 0x000000ff0200720c */ /* 0x000fc60003f05270 */
[----:B------:R1:W-:Y:S10]  /*0430*/  STG.E.64 desc[UR8][R6.64], R4 ;  /* 0x0000000406007986 */ /* 0x0003f4000c101b08 */
[----:B------:R-:W-:Y:S05]  /*0440*/  @P0 BRA `(.L_x_13) ;  /* 0xfffffffc00cc0947 */ /* 0x000fea000383ffff */
.L_x_12:
[----:B0-----:R-:W-:Y:S05]  /*0450*/  @!P1 EXIT ;  /* 0x000000000000994d */ /* 0x001fea0003800000 */
[----:B-1----:R-:W0:Y:S02]  /*0460*/  LDC.64 R4, c[0x0][0x380] ;  /* 0x0000e000ff047b82 */ /* 0x002e240000000a00 */
[----:B0-----:R-:W-:-:S06]  /*0470*/  IMAD.WIDE R4, R0, 0x8, R4 ;  /* 0x0000000800047825 */ /* 0x001fcc00078e0204 */
[----:B------:R-:W5:Y:S01]  /*0480*/  LDG.E.64 R4, desc[UR8][R4.64] ;  /* 0x0000000804047981 */ /* 0x000f62000c1e1b00 */
[----:B------:R-:W-:Y:S01]  /*0490*/  UIADD3 UR4, UP0, UPT, UR6, 0x10, URZ ;  /* 0x0000001006047890 */ /* 0x000fe2000ff1e0ff */
[----:B------:R-:W-:-:S03]  /*04a0*/  IADD3 R14, PT, PT, -R3, R0, RZ ;  /* 0x00000000030e7210 */ /* 0x000fc60007ffe1ff */
[----:B------:R-:W-:-:S12]  /*04b0*/  UIADD3.X UR5, UPT, UPT, URZ, UR7, URZ, UP0, !UPT ;  /* 0x00000007ff057290 */ /* 0x000fd800087fe4ff */
.L_x_14:
[----:B-1----:R-:W-:Y:S01]  /*04c0*/  MOV R3, UR5 ;  /* 0x0000000500037c02 */ /* 0x002fe20008000f00 */
[----:B------:R-:W-:-:S04]  /*04d0*/  IMAD.U32 R2, RZ, RZ, UR4 ;  /* 0x00000004ff027e24 */ /* 0x000fc8000f8e00ff */
[----:B------:R-:W-:-:S05]  /*04e0*/  IMAD.WIDE R2, R0, 0x8, R2 ;  /* 0x0000000800027825 */ /* 0x000fca00078e0202 */
[----:B------:R-:W2:Y:S04]  /*04f0*/  LDG.E.64 R6, desc[UR8][R2.64+-0x8] ;  /* 0xfffff80802067981 */ /* 0x000ea8000c1e1b00 */
[----:B------:R-:W3:Y:S04]  /*0500*/  LDG.E.64 R8, desc[UR8][R2.64] ;  /* 0x0000000802087981 */ /* 0x000ee8000c1e1b00 */
[----:B------:R-:W4:Y:S04]  /*0510*/  LDG.E.64 R10, desc[UR8][R2.64+0x8] ;  /* 0x00000808020a7981 */ /* 0x000f28000c1e1b00 */
[----:B------:R-:W4:Y:S01]  /*0520*/  LDG.E.64 R12, desc[UR8][R2.64+0x10] ;  /* 0x00001008020c7981 */ /* 0x000f22000c1e1b00 */
[----:B------:R-:W-:Y:S01]  /*0530*/  VIADD R14, R14, 0x4 ;  /* 0x000000040e0e7836 */ /* 0x000fe20000000000 */
[----:B------:R-:W-:-:S02]  /*0540*/  IADD3 R0, PT, PT, R0, 0x4, RZ ;  /* 0x0000000400007810 */ /* 0x000fc40007ffe0ff */
[----:B--2--5:R-:W-:-:S05]  /*0550*/  IADD3 R4, P0, PT, R6, R4, RZ ;  /* 0x0000000406047210 */ /* 0x024fca0007f1e0ff */
[----:B------:R-:W-:Y:S01]  /*0560*/  IMAD.X R5, R7, 0x1, R5, P0 ;  /* 0x0000000107057824 */ /* 0x000fe200000e0605 */
[----:B---3--:R-:W-:-:S04]  /*0570*/  IADD3 R6, P0, PT, R8, R4, RZ ;  /* 0x0000000408067210 */ /* 0x008fc80007f1e0ff */
[----:B------:R-:W-:Y:S01]  /*0580*/  IADD3.X R7, PT, PT, R9, R5, RZ, P0, !PT ;  /* 0x0000000509077210 */ /* 0x000fe200007fe4ff */
[----:B------:R0:W-:Y:S01]  /*0590*/  STG.E.64 desc[UR8][R2.64+-0x8], R4 ;  /* 0xfffff80402007986 */ /* 0x0001e2000c101b08 */
[----:B----4-:R-:W-:-:S03]  /*05a0*/  IADD3 R8, P0, PT, R10, R6, RZ ;  /* 0x000000060a087210 */ /* 0x010fc60007f1e0ff */
[----:B------:R1:W-:Y:S02]  /*05b0*/  STG.E.64 desc[UR8][R2.64], R6 ;  /* 0x0000000602007986 */ /* 0x0003e4000c101b08 */
[----:B------:R-:W-:Y:S01]  /*05c0*/  IMAD.X R9, R11, 0x1, R7, P0 ;  /* 0x000000010b097824 */ /* 0x000fe200000e0607 */
[----:B------:R-:W-:-:S04]  /*05d0*/  IADD3 R10, P0, PT, R12, R8, RZ ;  /* 0x000000080c0a7210 */ /* 0x000fc80007f1e0ff */
[----:B------:R-:W-:Y:S01]  /*05e0*/  IADD3.X R11, PT, PT, R13, R9, RZ, P0, !PT ;  /* 0x000000090d0b7210 */ /* 0x000fe200007fe4ff */
[----:B------:R1:W-:Y:S01]  /*05f0*/  STG.E.64 desc[UR8][R2.64+0x8], R8 ;  /* 0x0000080802007986 */ /* 0x0003e2000c101b08 */
[----:B------:R-:W-:Y:S01]  /*0600*/  ISETP.NE.AND P0, PT, R14, -0x1, PT ;  /* 0xffffffff0e00780c */ /* 0x000fe20003f05270 */
[----:B0-----:R-:W-:Y:S01]  /*0610*/  IMAD.MOV.U32 R4, RZ, RZ, R10 ;  /* 0x000000ffff047224 */ /* 0x001fe200078e000a */
[----:B------:R-:W-:-:S05]  /*0620*/  MOV R5, R11 ;  /* 0x0000000b00057202 */ /* 0x000fca0000000f00 */
[----:B------:R1:W-:Y:S06]  /*0630*/  STG.E.64 desc[UR8][R2.64+0x10], R4 ;  /* 0x0000100402007986 */ /* 0x0003ec000c101b08 */
[----:B------:R-:W-:Y:S05]  /*0640*/  @P0 BRA `(.L_x_14) ;  /* 0xfffffffc009c0947 */ /* 0x000fea000383ffff */
[----:B------:R-:W-:Y:S05]  /*0650*/  EXIT ;  /* 0x000000000000794d */ /* 0x000fea0003800000 */
        .weak           $__internal_1_$__cuda_sm20_div_s64
        .type           $__internal_1_$__cuda_sm20_div_s64,@function
        .size           $__internal_1_$__cuda_sm20_div_s64,(.L_x_20 - $__internal_1_$__cuda_sm20_div_s64)
$__internal_1_$__cuda_sm20_div_s64:
[----:B------:R-:W-:-:S06]  /*0660*/  IMAD.MOV.U32 R3, RZ, RZ, RZ ;  /* 0x000000ffff037224 */ /* 0x000fcc00078e00ff */
[----:B------:R-:W0:Y:S08]  /*0670*/  I2F.U64.RP R3, R2 ;  /* 0x0000000200037312 */ /* 0x000e300000309000 */
[----:B0-----:R-:W0:Y:S02]  /*0680*/  MUFU.RCP R5, R3 ;  /* 0x0000000300057308 */ /* 0x001e240000001000 */
[----:B0-----:R-:W-:-:S06]  /*0690*/  IADD3 R5, PT, PT, R5, 0x1ffffffe, RZ ;  /* 0x1ffffffe05057810 */ /* 0x001fcc0007ffe0ff */
[----:B------:R-:W0:Y:S02]  /*06a0*/  F2I.U64.TRUNC R8, R5 ;  /* 0x0000000500087311 */ /* 0x000e24000020d800 */
[----:B0-----:R-:W-:-:S04]  /*06b0*/  IMAD.WIDE.U32 R6, R8, R2, RZ ;  /* 0x0000000208067225 */ /* 0x001fc800078e00ff */
[----:B------:R-:W-:Y:S01]  /*06c0*/  IMAD R7, R9, R2, R7 ;  /* 0x0000000209077224 */ /* 0x000fe200078e0207 */
[----:B------:R-:W-:-:S05]  /*06d0*/  IADD3 R11, P0, PT, RZ, -R6, RZ ;  /* 0x80000006ff0b7210 */ /* 0x000fca0007f1e0ff */
[----:B------:R-:W-:-:S04]  /*06e0*/  IMAD.HI.U32 R6, R8, R11, RZ ;  /* 0x0000000b08067227 */ /* 0x000fc800078e00ff */
[----:B------:R-:W-:Y:S01]  /*06f0*/  IMAD.X R13, RZ, RZ, ~R7, P0 ;  /* 0x000000ffff0d7224 */ /* 0x000fe200000e0e07 */
[----:B------:R-:W-:-:S03]  /*0700*/  MOV R7, R8 ;  /* 0x0000000800077202 */ /* 0x000fc60000000f00 */
        /* <DEDUP_REMOVED lines=11> */
[----:B------:R-:W-:Y:S01]  /*07c0*/  IMAD.HI.U32 R10, R11, R5, RZ ;  /* 0x000000050b0a7227 */ /* 0x000fe200078e00ff */
[----:B------:R-:W-:-:S05]  /*07d0*/  IADD3.X R12, PT, PT, RZ, ~R8, RZ, P0, !PT ;  /* 0x80000008ff0c7210 */ /* 0x000fca00007fe4ff */
[----:B------:R-:W-:Y:S01]  /*07e0*/  IMAD.WIDE.U32 R10, P0, R11, R12, R10 ;  /* 0x0000000c0b0a7225 */ /* 0x000fe2000780000a */
[----:B0-----:R-:W-:-:S03]  /*07f0*/  ISETP.GE.AND P1, PT, R7, RZ, PT ;  /* 0x000000ff0700720c */ /* 0x001fc60003f26270 */
[----:B------:R-:W-:Y:S01]  /*0800*/  IMAD.HI.U32 R5, P2, R3, R5, R10 ;  /* 0x0000000503057227 */ /* 0x000fe2000784000a */
[----:B------:R-:W-:-:S03]  /*0810*/  IADD3 R9, P4, PT, RZ, -R6, RZ ;  /* 0x80000006ff097210 */ /* 0x000fc60007f9e0ff */
[----:B------:R-:W-:Y:S01]  /*0820*/  IMAD R10, R3, R12, RZ ;  /* 0x0000000c030a7224 */ /* 0x000fe200078e02ff */
[----:B------:R-:W-:Y:S01]  /*0830*/  SEL R8, R9, R6, !P1 ;  /* 0x0000000609087207 */ /* 0x000fe20004800000 */
[----:B------:R-:W-:-:S03]  /*0840*/  IMAD.HI.U32 R12, R3, R12, RZ ;  /* 0x0000000c030c7227 */ /* 0x000fc600078e00ff */
[----:B------:R-:W-:Y:S01]  /*0850*/  IADD3 R5, P3, PT, R10, R5, RZ ;  /* 0x000000050a057210 */ /* 0x000fe20007f7e0ff */
[----:B------:R-:W-:Y:S01]  /*0860*/  IMAD.X R10, RZ, RZ, ~R7, P4 ;  /* 0x000000ffff0a7224 */ /* 0x000fe200020e0e07 */
[----:B------:R-:W-:-:S03]  /*0870*/  IADD3.X R3, PT, PT, R12, R3, RZ, P0, !PT ;  /* 0x000000030c037210 */ /* 0x000fc600007fe4ff */
        /* <DEDUP_REMOVED lines=8> */
[----:B------:R-:W-:-:S04]  /*0900*/  IADD3 R5, P2, PT, R12, R5, RZ ;  /* 0x000000050c057210 */ /* 0x000fc80007f5e0ff */
[----:B------:R-:W-:Y:S01]  /*0910*/  IADD3.X R3, PT, PT, R3, RZ, RZ, P0, !PT ;  /* 0x000000ff03037210 */ /* 0x000fe200007fe4ff */
[----:B------:R-:W-:-:S04]  /*0920*/  IMAD.WIDE.U32 R6, R5, R2, RZ ;  /* 0x0000000205067225 */ /* 0x000fc800078e00ff */
[----:B------:R-:W-:-:S04]  /*0930*/  IMAD.X R3, RZ, RZ, R3, P2 ;  /* 0x000000ffff037224 */ /* 0x000fc800010e0603 */
[----:B------:R-:W-:Y:S01]  /*0940*/  IMAD R3, R3, R2, R7 ;  /* 0x0000000203037224 */ /* 0x000fe200078e0207 */
[----:B------:R-:W-:Y:S01]  /*0950*/  IADD3 R7, P0, PT, -R6, R8, RZ ;  /* 0x0000000806077210 */ /* 0x000fe20007f1e1ff */
[----:B------:R-:W-:-:S03]  /*0960*/  VIADD R6, R5, 0x1 ;  /* 0x0000000105067836 */ /* 0x000fc60000000000 */
[----:B------:R-:W-:Y:S02]  /*0970*/  IADD3.X R9, PT, PT, ~R3, R10, RZ, P0, !PT ;  /* 0x0000000a03097210 */ /* 0x000fe400007fe5ff */
[----:B------:R-:W-:Y:S02]  /*0980*/  ISETP.GE.U32.AND P0, PT, R7, R2, PT ;  /* 0x000000020700720c */ /* 0x000fe40003f06070 */
[-C--:B------:R-:W-:Y:S02]  /*0990*/  IADD3 R3, P2, PT, -R2, R7.reuse, RZ ;  /* 0x0000000702037210 */ /* 0x080fe40007f5e1ff */
[C---:B------:R-:W-:Y:S02]  /*09a0*/  ISETP.GE.U32.AND.EX P0, PT, R9.reuse, RZ, PT, P0 ;  /* 0x000000ff0900720c */ /* 0x040fe40003f06100 */
[----:B------:R-:W-:Y:S02]  /*09b0*/  IADD3.X R8, PT, PT, R9, -0x1, RZ, P2, !PT ;  /* 0xffffffff09087810 */ /* 0x000fe400017fe4ff */
[----:B------:R-:W-:-:S02]  /*09c0*/  SEL R3, R3, R7, P0 ;  /* 0x0000000703037207 */ /* 0x000fc40000000000 */
[----:B------:R-:W-:Y:S02]  /*09d0*/  SEL R8, R8, R9, P0 ;  /* 0x0000000908087207 */ /* 0x000fe40000000000 */
[----:B------:R-:W-:Y:S01]  /*09e0*/  SEL R6, R6, R5, P0 ;  /* 0x0000000506067207 */ /* 0x000fe20000000000 */
[----:B------:R-:W-:Y:S01]  /*09f0*/  HFMA2 R5, -RZ, RZ, 0, 0 ;  /* 0x00000000ff057431 */ /* 0x000fe200000001ff */
[----:B------:R-:W-:Y:S02]  /*0a00*/  ISETP.GE.U32.AND P0, PT, R3, R2, PT ;  /* 0x000000020300720c */ /* 0x000fe40003f06070 */
[----:B------:R-:W-:Y:S02]  /*0a10*/  IADD3 R7, PT, PT, R6, 0x1, RZ ;  /* 0x0000000106077810 */ /* 0x000fe40007ffe0ff */
[----:B------:R-:W-:-:S04]  /*0a20*/  ISETP.GE.U32.AND.EX P0, PT, R8, RZ, PT, P0 ;  /* 0x000000ff0800720c */ /* 0x000fc80003f06100 */
[----:B------:R-:W-:Y:S02]  /*0a30*/  SEL R7, R7, R6, P0 ;  /* 0x0000000607077207 */ /* 0x000fe40000000000 */
[----:B------:R-:W-:-:S03]  /*0a40*/  ISETP.NE.U32.AND P0, PT, R2, RZ, PT ;  /* 0x000000ff0200720c */ /* 0x000fc60003f05070 */
[----:B------:R-:W-:Y:S01]  /*0a50*/  IMAD.MOV R2, RZ, RZ, -R7 ;  /* 0x000000ffff027224 */ /* 0x000fe200078e0a07 */
[----:B------:R-:W-:-:S04]  /*0a60*/  ISETP.NE.AND.EX P0, PT, RZ, RZ, PT, P0 ;  /* 0x000000ffff00720c */ /* 0x000fc80003f05300 */
[----:B------:R-:W-:-:S04]  /*0a70*/  SEL R7, R2, R7, !P1 ;  /* 0x0000000702077207 */ /* 0x000fc80004800000 */
[----:B------:R-:W-:Y:S01]  /*0a80*/  SEL R7, R7, 0xffffffff, P0 ;  /* 0xffffffff07077807 */ /* 0x000fe20000000000 */
[----:B------:R-:W-:Y:S06]  /*0a90*/  RET.REL.NODEC R4 `(_Z9local_sumPll) ;  /* 0xfffffff404587950 */ /* 0x000fec0003c3ffff */
.L_x_15:
        /* <DEDUP_REMOVED lines=14> */
.L_x_20:


//--------------------- .text._Z10add_kernelPlS_ll --------------------------
	.section	.text._Z10add_kernelPlS_ll,"ax",@progbits
	.align	128
        .global         _Z10add_kernelPlS_ll
        .type           _Z10add_kernelPlS_ll,@function
        .size           _Z10add_kernelPlS_ll,(.L_x_21 - _Z10add_kernelPlS_ll)
        .other          _Z10add_kernelPlS_ll,@"STO_CUDA_ENTRY STV_DEFAULT"
_Z10add_kernelPlS_ll:
.text._Z10add_kernelPlS_ll:
[----:B------:R-:W-:Y:S01]  /*0000*/  LDC R1, c[0x0][0x37c] ;  /* 0x0000df00ff017b82 */ /* 0x000fe20000000800 */
[----:B------:R-:W0:Y:S01]  /*0010*/  S2R R3, SR_TID.X ;  /* 0x0000000000037919 */ /* 0x000e220000002100 */
[----:B------:R-:W1:Y:S06]  /*0020*/  LDCU UR6, c[0x0][0x39c] ;  /* 0x00007380ff0677ac */ /* 0x000e6c0008000800 */
[----:B------:R-:W0:Y:S08]  /*0030*/  S2UR UR4, SR_CTAID.X ;  /* 0x00000000000479c3 */ /* 0x000e300000002500 */
[----:B------:R-:W0:Y:S01]  /*0040*/  LDC R2, c[0x0][0x360] ;  /* 0x0000d800ff027b82 */ /* 0x000e220000000800 */
[----:B------:R-:W2:Y:S01]  /*0050*/  LDCU UR5, c[0x0][0x370] ;  /* 0x00006e00ff0577ac */ /* 0x000ea20008000800 */
[----:B-1----:R-:W-:Y:S01]  /*0060*/  UISETP.NE.U32.AND UP0, UPT, UR6, URZ, UPT ;  /* 0x000000ff0600728c */ /* 0x002fe2000bf05070 */
[----:B0-----:R-:W-:-:S02]  /*0070*/  IMAD R0, R2, UR4, R3 ;  /* 0x0000000402007c24 */ /* 0x001fc4000f8e0203 */
[----:B--2---:R-:W-:-:S06]  /*0080*/  IMAD R2, R2, UR5, RZ ;  /* 0x0000000502027c24 */ /* 0x004fcc000f8e02ff */
        /* <DEDUP_REMOVED lines=15> */
[----:B------:R-:W-:Y:S01]  /*0180*/  @P0 IADD3 R3, PT, PT, -R2, R3, RZ ;  /* 0x0000000302030210 */ /* 0x000fe20007ffe1ff */
[----:B------:R-:W-:-:S03]  /*0190*/  @P0 VIADD R5, R5, 0x1 ;  /* 0x0000000105050836 */ /* 0x000fc60000000000 */
[----:B------:R-:W-:Y:S01]  /*01a0*/  ISETP.GE.U32.AND P1, PT, R3, R2, PT ;  /* 0x000000020300720c */ /* 0x000fe20003f26070 */
[----:B------:R-:W-:-:S12]  /*01b0*/  HFMA2 R3, -RZ, RZ, 0, 0 ;  /* 0x00000000ff037431 */ /* 0x000fd800000001ff */
[----:B------:R-:W-:Y:S01]  /*01c0*/  @P1 VIADD R5, R5, 0x1 ;  /* 0x0000000105051836 */ /* 0x000fe20000000000 */
[----:B------:R-:W-:-:S05]  /*01d0*/  @!P2 LOP3.LUT R5, RZ, R2, RZ, 0x33, !PT ;  /* 0x00000002ff05a212 */ /* 0x000fca00078e33ff */
[----:B------:R-:W-:Y:S01]  /*01e0*/  IMAD.MOV.U32 R2, RZ, RZ, R5 ;  /* 0x000000ffff027224 */ /* 0x000fe200078e0005 */
[----:B------:R-:W-:Y:S06]  /*01f0*/  BRA `(.L_x_17) ;  /* 0x0000000000087947 */ /* 0x000fec0003800000 */
.L_x_16:
[----:B------:R-:W-:-:S07]  /*0200*/  MOV R4, 0x220 ;  /* 0x0000022000047802 */ /* 0x000fce0000000f00 */
[----:B------:R-:W-:Y:S05]  /*0210*/  CALL.REL.NOINC `($__internal_2_$__cuda_sm20_div_s64) ;  /* 0x0000000000787944 */ /* 0x000fea0003c00000 */
.L_x_17:
[----:B------:R-:W0:Y:S01]  /*0220*/  LDCU.128 UR4, c[0x0][0x390] ;  /* 0x00007200ff0477ac */ /* 0x000e220008000c00 */
[----:B------:R-:W-:Y:S02]  /*0230*/  IMAD R5, R3, R0, RZ ;  /* 0x0000000003057224 */ /* 0x000fe400078e02ff */
[----:B------:R-:W-:-:S04]  /*0240*/  IMAD.WIDE.U32 R6, R0, R2, R2 ;  /* 0x0000000200067225 */ /* 0x000fc800078e0002 */
[----:B------:R-:W-:Y:S02]  /*0250*/  IMAD.IADD R5, R7, 0x1, R5 ;  /* 0x0000000107057824 */ /* 0x000fe400078e0205 */
[----:B------:R-:W-:Y:S02]  /*0260*/  IMAD.MOV.U32 R4, RZ, RZ, R6 ;  /* 0x000000ffff047224 */ /* 0x000fe400078e0006 */
[----:B0-----:R-:W-:Y:S02]  /*0270*/  IMAD R3, R3, UR4, RZ ;  /* 0x0000000403037c24 */ /* 0x001fe4000f8e02ff */
[----:B------:R-:W-:-:S04]  /*0280*/  IMAD.WIDE.U32 R8, R2, UR4, R4 ;  /* 0x0000000402087c25 */ /* 0x000fc8000f8e0004 */
[----:B------:R-:W-:Y:S01]  /*0290*/  IMAD R3, R2, UR5, R3 ;  /* 0x0000000502037c24 */ /* 0x000fe2000f8e0203 */
[----:B------:R-:W-:-:S03]  /*02a0*/  IADD3 R0, P1, PT, R8, -0x1, RZ ;  /* 0xffffffff08007810 */ /* 0x000fc60007f3e0ff */
[----:B------:R-:W-:Y:S01]  /*02b0*/  IMAD.IADD R3, R9, 0x1, R3 ;  /* 0x0000000109037824 */ /* 0x000fe200078e0203 */
[----:B------:R-:W-:-:S04]  /*02c0*/  ISETP.GE.U32.AND P0, PT, R0, UR6, PT ;  /* 0x0000000600007c0c */ /* 0x000fc8000bf06070 */
[----:B------:R-:W-:-:S04]  /*02d0*/  IADD3.X R0, PT, PT, R3, -0x1, RZ, P1, !PT ;  /* 0xffffffff03007810 */ /* 0x000fc80000ffe4ff */
[----:B------:R-:W-:-:S13]  /*02e0*/  ISETP.GE.AND.EX P0, PT, R0, UR7, PT, P0 ;  /* 0x0000000700007c0c */ /* 0x000fda000bf06300 */
[----:B------:R-:W-:Y:S05]  /*02f0*/  @P0 EXIT ;  /* 0x000000000000094d */ /* 0x000fea0003800000 */
[----:B------:R-:W0:Y:S01]  /*0300*/  LDCU.128 UR8, c[0x0][0x380] ;  /* 0x00007000ff0877ac */ /* 0x000e220008000c00 */
[C---:B------:R-:W-:Y:S02]  /*0310*/  SHF.L.U32 R9, R8.reuse, 0x3, RZ ;  /* 0x0000000308097819 */ /* 0x040fe400000006ff */
[----:B------:R-:W-:Y:S01]  /*0320*/  SHF.L.U64.HI R0, R8, 0x3, R3 ;  /* 0x0000000308007819 */ /* 0x000fe20000010203 */
[----:B------:R-:W1:Y:S01]  /*0330*/  LDCU.64 UR4, c[0x0][0x358] ;  /* 0x00006b00ff0477ac */ /* 0x000e620008000a00 */
[----:B0-----:R-:W-:Y:S02]  /*0340*/  IADD3 R2, P0, PT, R9, UR8, RZ ;  /* 0x0000000809027c10 */ /* 0x001fe4000ff1e0ff */
[----:B------:R-:W-:Y:S02]  /*0350*/  LEA R4, P1, R6, UR8, 0x3 ;  /* 0x0000000806047c11 */ /* 0x000fe4000f8218ff */
[----:B------:R-:W-:Y:S02]  /*0360*/  IADD3.X R3, PT, PT, R0, UR9, RZ, P0, !PT ;  /* 0x0000000900037c10 */ /* 0x000fe400087fe4ff */
[----:B------:R-:W-:-:S04]  /*0370*/  LEA.HI.X R5, R6, UR9, R5, 0x3, P1 ;  /* 0x0000000906057c11 */ /* 0x000fc800088f1c05 */
[----:B-1----:R-:W2:Y:S04]  /*0380*/  LDG.E.64 R2, desc[UR4][R2.64+-0x8] ;  /* 0xfffff80402027981 */ /* 0x002ea8000c1e1b00 */
[----:B------:R-:W2:Y:S01]  /*0390*/  LDG.E.64 R4, desc[UR4][R4.64+-0x8] ;  /* 0xfffff80404047981 */ /* 0x000ea2000c1e1b00 */
[----:B------:R-:W-:-:S04]  /*03a0*/  IADD3 R8, P1, PT, R9, UR10, RZ ;  /* 0x0000000a09087c10 */ /* 0x000fc8000ff3e0ff */
[----:B------:R-:W-:Y:S02]  /*03b0*/  IADD3.X R9, PT, PT, R0, UR11, RZ, P1, !PT ;  /* 0x0000000b00097c10 */ /* 0x000fe40008ffe4ff */
[----:B--2---:R-:W-:-:S05]  /*03c0*/  IADD3 R6, P0, PT, R2, R4, RZ ;  /* 0x0000000402067210 */ /* 0x004fca0007f1e0ff */
[----:B------:R-:W-:-:S05]  /*03d0*/  IMAD.X R7, R3, 0x1, R5, P0 ;  /* 0x0000000103077824 */ /* 0x000fca00000e0605 */
[----:B------:R-:W-:Y:S01]  /*03e0*/  STG.E.64 desc[UR4][R8.64+-0x8], R6 ;  /* 0xfffff80608007986 */ /* 0x000fe2000c101b04 */
[----:B------:R-:W-:Y:S05]  /*03f0*/  EXIT ;  /* 0x000000000000794d */ /* 0x000fea0003800000 */
        .weak           $__internal_2_$__cuda_sm20_div_s64
        .type           $__internal_2_$__cuda_sm20_div_s64,@function
        .size           $__internal_2_$__cuda_sm20_div_s64,(.L_x_21 - $__internal_2_$__cuda_sm20_div_s64)
$__internal_2_$__cuda_sm20_div_s64:
[----:B------:R-:W-:-:S06]  /*0400*/  IMAD.MOV.U32 R3, RZ, RZ, RZ ;  /* 0x000000ffff037224 */ /* 0x000fcc00078e00ff */
[----:B------:R-:W0:Y:S08]  /*0410*/  I2F.U64.RP R3, R2 ;  /* 0x0000000200037312 */ /* 0x000e300000309000 */
[----:B0-----:R-:W0:Y:S02]  /*0420*/  MUFU.RCP R5, R3 ;  /* 0x0000000300057308 */ /* 0x001e240000001000 */
[----:B0-----:R-:W-:-:S06]  /*0430*/  VIADD R5, R5, 0x1ffffffe ;  /* 0x1ffffffe05057836 */ /* 0x001fcc0000000000 */
[----:B------:R-:W0:Y:S02]  /*0440*/  F2I.U64.TRUNC R8, R5 ;  /* 0x0000000500087311 */ /* 0x000e24000020d800 */
[----:B0-----:R-:W-:-:S04]  /*0450*/  IMAD.WIDE.U32 R6, R8, R2, RZ ;  /* 0x0000000208067225 */ /* 0x001fc800078e00ff */
[----:B------:R-:W-:Y:S01]  /*0460*/  IMAD R7, R9, R2, R7 ;  /* 0x0000000209077224 */ /* 0x000fe200078e0207 */
[----:B------:R-:W-:-:S04]  /*0470*/  IADD3 R11, P0, PT, RZ, -R6, RZ ;  /* 0x80000006ff0b7210 */ /* 0x000fc80007f1e0ff */
[----:B------:R-:W-:Y:S01]  /*0480*/  IADD3.X R13, PT, PT, RZ, ~R7, RZ, P0, !PT ;  /* 0x80000007ff0d7210 */ /* 0x000fe200007fe4ff */
[----:B------:R-:W-:-:S04]  /*0490*/  IMAD.HI.U32 R6, R8, R11, RZ ;  /* 0x0000000b08067227 */ /* 0x000fc800078e00ff */
        /* <DEDUP_REMOVED lines=22> */
[----:B------:R-:W-:Y:S01]  /*0600*/  IMAD.X R3, R8, 0x1, R3, P0 ;  /* 0x0000000108037824 */ /* 0x000fe200000e0603 */
[----:B------:R-:W-:-:S03]  /*0610*/  IADD3.X R10, PT, PT, RZ, ~R7, RZ, P4, !PT ;  /* 0x80000007ff0a7210 */ /* 0x000fc600027fe4ff */
        /* <DEDUP_REMOVED lines=10> */
[----:B------:R-:W-:-:S03]  /*06c0*/  IMAD.WIDE.U32 R6, R5, R2, RZ ;  /* 0x0000000205067225 */ /* 0x000fc600078e00ff */
[----:B------:R-:W-:Y:S02]  /*06d0*/  IADD3.X R3, PT, PT, RZ, R3, RZ, P2, !PT ;  /* 0x00000003ff037210 */ /* 0x000fe400017fe4ff */
        /* <DEDUP_REMOVED lines=19> */
[----:B------:R-:W-:Y:S02]  /*0810*/  IADD3 R6, P2, PT, RZ, -R3, RZ ;  /* 0x80000003ff067210 */ /* 0x000fe40007f5e0ff */
[----:B------:R-:W-:Y:S02]  /*0820*/  ISETP.NE.U32.AND P0, PT, R2, RZ, PT ;  /* 0x000000ff0200720c */ /* 0x000fe40003f05070 */
[----:B------:R-:W-:Y:S02]  /*0830*/  IADD3.X R8, PT, PT, RZ, ~R5, RZ, P2, !PT ;  /* 0x80000005ff087210 */ /* 0x000fe400017fe4ff */
[----:B------:R-:W-:Y:S02]  /*0840*/  SEL R2, R6, R3, !P1 ;  /* 0x0000000306027207 */ /* 0x000fe40004800000 */
[----:B------:R-:W-:Y:S01]  /*0850*/  SEL R3, R8, R5, !P1 ;  /* 0x0000000508037207 */ /* 0x000fe20004800000 */
[----:B------:R-:W-:Y:S01]  /*0860*/  IMAD.MOV.U32 R5, RZ, RZ, 0x0 ;  /* 0x00000000ff057424 */ /* 0x000fe200078e00ff */
[----:B------:R-:W-:-:S04]  /*0870*/  ISETP.NE.AND.EX P0, PT, RZ, RZ, PT, P0 ;  /* 0x000000ffff00720c */ /* 0x000fc80003f05300 */
[----:B------:R-:W-:Y:S02]  /*0880*/  SEL R2, R2, 0xffffffff, P0 ;  /* 0xffffffff02027807 */ /* 0x000fe40000000000 */
[----:B------:R-:W-:Y:S01]  /*0890*/  SEL R3, R3, 0xffffffff, P0 ;  /* 0xffffffff03037807 */ /* 0x000fe20000000000 */
[----:B------:R-:W-:Y:S06]  /*08a0*/  RET.REL.NODEC R4 `(_Z10add_kernelPlS_ll) ;  /* 0xfffffff404d47950 */ /* 0x000fec0003c3ffff */
.L_x_18:
        /* <DEDUP_REMOVED lines=13> */
.L_x_21:


//--------------------- .nv.shared.reserved.0     --------------------------
	.section	.nv.shared.reserved.0,"aw",@nobits
	.weak		__nv_reservedSMEM_offset_0_alias
	.size		__nv_reservedSMEM_offset_0_alias, 0, 64
	.other		__nv_reservedSMEM_offset_0_alias,@"STO_CUDA_RESERVED_SHARED STV_DEFAULT"
__nv_reservedSMEM_offset_0_alias:
	.zero		0
	.zero		64


//--------------------- .nv.constant0._Z9local_addPll --------------------------
	.section	.nv.constant0._Z9local_addPll,"a",@progbits
	.sectionflags	@""
	.align	4
.nv.constant0._Z9local_addPll:
	.zero		912


//--------------------- .nv.constant0._Z9local_sumPll --------------------------
	.section	.nv.constant0._Z9local_sumPll,"a",@progbits
	.sectionflags	@""
	.align	4
.nv.constant0._Z9local_sumPll:
	.zero		912


//--------------------- .nv.constant0._Z10add_kernelPlS_ll --------------------------
	.section	.nv.constant0._Z10add_kernelPlS_ll,"a",@progbits
	.sectionflags	@""
	.align	4
.nv.constant0._Z10add_kernelPlS_ll:
	.zero		928


//--------------------- SYMBOLS --------------------------

	.type		.nv.reservedSmem.offset0,@object
	.size		.nv.reservedSmem.offset0,0x4
